// auto-generated by cutlass_sweep.gemm — config: {"arch": "sm_100", "cluster_m": 1, "cluster_n": 1, "dtype": "e5m2", "dtype_b": "e5m2", "layout": "nt", "stages": 0, "tile_k": 128, "tile_m": 128, "tile_n": 128}
#include "cutlass/cutlass.h"
#include "cutlass/gemm/collective/collective_builder.hpp"
#include "cutlass/gemm/device/gemm_universal_adapter.h"
#include "cutlass/gemm/kernel/gemm_universal.hpp"
#include "cutlass/epilogue/collective/collective_builder.hpp"

using ElemA = cutlass::float_e5m2_t;
using ElemB = cutlass::float_e5m2_t;
using ElemCD = cutlass::float_e5m2_t;
using Acc  = float;
using TileShape    = cute::Shape<cute::_128, cute::_128, cute::_128>;
using ClusterShape = cute::Shape<cute::_1, cute::_1, cute::_1>;

using CollectiveEpilogue = typename cutlass::epilogue::collective::CollectiveBuilder<
    cutlass::arch::Sm100, cutlass::arch::OpClassTensorOp,
    TileShape, ClusterShape,
    cutlass::epilogue::collective::EpilogueTileAuto,
    Acc, Acc,
    ElemCD, cutlass::layout::RowMajor, 128 / cutlass::sizeof_bits<ElemCD>::value,
    ElemCD, cutlass::layout::RowMajor, 128 / cutlass::sizeof_bits<ElemCD>::value,
    cutlass::epilogue::collective::EpilogueScheduleAuto
  >::CollectiveOp;

using CollectiveMainloop = typename cutlass::gemm::collective::CollectiveBuilder<
    cutlass::arch::Sm100, cutlass::arch::OpClassTensorOp,
    ElemA, cutlass::layout::RowMajor, 128 / cutlass::sizeof_bits<ElemA>::value,
    ElemB, cutlass::layout::ColumnMajor, 128 / cutlass::sizeof_bits<ElemB>::value,
    Acc,
    TileShape, ClusterShape,
    cutlass::gemm::collective::StageCountAutoCarveout<static_cast<int>(sizeof(typename CollectiveEpilogue::SharedStorage))>,
    cutlass::gemm::collective::KernelScheduleAuto
  >::CollectiveOp;

using GemmKernel = cutlass::gemm::kernel::GemmUniversal<
    cute::Shape<int,int,int,int>,
    CollectiveMainloop,
    CollectiveEpilogue
>;
using Gemm = cutlass::gemm::device::GemmUniversalAdapter<GemmKernel>;

// Force the device kernel symbol into the cubin without needing a host main.
auto* _anchor = &cutlass::device_kernel<GemmKernel>;


// ===== COMPILED SASS (sm_100a) =====

	.target	sm_100a

	.elftype	@"ET_EXEC"


//--------------------- .note.nv.tkinfo           --------------------------
	.section	.note.nv.tkinfo,"",@"SHT_NOTE"
	.sectionflags	@"SHF_NOTE_NV_TKINFO"
	.tkinfo
        /*0018*/ 	.word	0x00000002
        /*0030*/ 	.string	""
        /*0030*/ 	.string	"ptxas"
        /*0030*/ 	.string	"Cuda compilation tools, release 13.0, V13.0.88"
        /*0030*/ 	.string	"Build cuda_13.0.r13.0/compiler.36424714_0"
        /*0030*/ 	.string	"-arch sm_100a -m 64 "



//--------------------- .note.nv.cuinfo           --------------------------
	.section	.note.nv.cuinfo,"",@"SHT_NOTE"
	.sectionflags	@"SHF_NOTE_NV_CUINFO"
        /*0018*/ 	.short	0x0002
        /*001a*/ 	.short	0x0064
        /*001c*/ 	.short	0x0082
	.zero		2


//--------------------- .nv.info                  --------------------------
	.section	.nv.info,"",@"SHT_CUDA_INFO"
	.align	4


	//----- nvinfo : EIATTR_REGCOUNT
	.align		4
        /*0000*/ 	.byte	0x04, 0x2f
        /*0002*/ 	.short	(.L_19 - .L_18)
	.align		4
.L_18:
        /*0004*/ 	.word	index@(_ZN7cutlass13device_kernelINS_4gemm6kernel13GemmUniversalIN4cute5tupleIJiiiiEEENS1_10collective13CollectiveMmaINS1_35MainloopSm100TmaUmmaWarpSpecializedILi6ELi2ELi4ENS5_IJNS4_1CILi1EEESB_SB_EEEEENS5_IJNSA_ILi128EEESE_SE_EEENS_12float_e5m2_tENS5_IJlSB_lEEESG_SH_NS4_8TiledMMAINS4_8MMA_AtomIJNS4_10MMA_TraitsINS4_19SM100_MMA_F8F6F4_SSEJSG_SG_fSE_SE_NS4_17integral_constantINS4_4UMMA5MajorELSO_0EEESP_NSM_INSN_7ScaleInELSQ_0EEESR_EEEEEENS4_6LayoutISC_NS5_IJNSA_ILi0EEESV_SV_EEEEENS5_IJNS4_10UnderscoreESY_SY_EEEEENS4_13SM90_TMA_LOADENS4_14ComposedLayoutINS4_7SwizzleILi3ELi4ELi3EEENS4_18smem_ptr_flag_bitsILi8EEENSU_INS5_IJNSA_ILi8EEESE_EEENS5_IJSE_SB_EEEEEEEvNS4_8identityES11_S1B_vS1C_EENS_8epilogue10collective18CollectiveEpilogueINS1E_23Sm100TmaWarpSpecializedILi2ELi2ELi64ELb0ELb0EEEJSF_NS5_IJNSU_ISE_SB_EENSU_INSA_ILi64EEESB_EEEEESG_SH_SG_SH_NS1E_6fusion15FusionCallbacksIS1I_NS1N_17LinearCombinationISG_fSG_fLNS_15FloatRoundStyleE2EEESF_S1M_JEEENS4_5SM1004TMEM4LOAD26SM100_TMEM_LOAD_32dp32b64xES11_NS12_INS13_ILi2ELi4ELi3EEES16_NSU_INS5_IJS17_S1K_EEENS5_IJS1K_SB_EEEEEEENS4_39AutoVectorizingCopyWithAssumedAlignmentILi128EEENS4_14SM90_TMA_STOREES21_S23_S23_EEEvvEEEEvNT_6ParamsE)
        /*0008*/ 	.word	0x000000e0


	//----- nvinfo : EIATTR_FRAME_SIZE
	.align		4
.L_19:
        /*000c*/ 	.byte	0x04, 0x11
        /*000e*/ 	.short	(.L_21 - .L_20)
	.align		4
.L_20:
        /*0010*/ 	.word	index@($__internal_2_$__cuda_sm10x_tcgen05_guardrail_trap_unallocated_columns_being_dealloced)
        /*0014*/ 	.word	0x00000000


	//----- nvinfo : EIATTR_FRAME_SIZE
	.align		4
.L_21:
        /*0018*/ 	.byte	0x04, 0x11
        /*001a*/ 	.short	(.L_23 - .L_22)
	.align		4
.L_22:
        /*001c*/ 	.word	index@($__internal_1_$__cuda_sm10x_tcgen05_guardrail_trap_phase_invalid_during_alloc)
        /*0020*/ 	.word	0x00000000


	//----- nvinfo : EIATTR_FRAME_SIZE
	.align		4
.L_23:
        /*0024*/ 	.byte	0x04, 0x11
        /*0026*/ 	.short	(.L_25 - .L_24)
	.align		4
.L_24:
        /*0028*/ 	.word	index@($__internal_0_$__cuda_sm10x_tcgen05_guardrail_trap_col_being_dealloced_not_returned_by_alloc)
        /*002c*/ 	.word	0x00000000


	//----- nvinfo : EIATTR_FRAME_SIZE
	.align		4
.L_25:
        /*0030*/ 	.byte	0x04, 0x11
        /*0032*/ 	.short	(.L_27 - .L_26)
	.align		4
.L_26:
        /*0034*/ 	.word	index@(_ZN7cutlass13device_kernelINS_4gemm6kernel13GemmUniversalIN4cute5tupleIJiiiiEEENS1_10collective13CollectiveMmaINS1_35MainloopSm100TmaUmmaWarpSpecializedILi6ELi2ELi4ENS5_IJNS4_1CILi1EEESB_SB_EEEEENS5_IJNSA_ILi128EEESE_SE_EEENS_12float_e5m2_tENS5_IJlSB_lEEESG_SH_NS4_8TiledMMAINS4_8MMA_AtomIJNS4_10MMA_TraitsINS4_19SM100_MMA_F8F6F4_SSEJSG_SG_fSE_SE_NS4_17integral_constantINS4_4UMMA5MajorELSO_0EEESP_NSM_INSN_7ScaleInELSQ_0EEESR_EEEEEENS4_6LayoutISC_NS5_IJNSA_ILi0EEESV_SV_EEEEENS5_IJNS4_10UnderscoreESY_SY_EEEEENS4_13SM90_TMA_LOADENS4_14ComposedLayoutINS4_7SwizzleILi3ELi4ELi3EEENS4_18smem_ptr_flag_bitsILi8EEENSU_INS5_IJNSA_ILi8EEESE_EEENS5_IJSE_SB_EEEEEEEvNS4_8identityES11_S1B_vS1C_EENS_8epilogue10collective18CollectiveEpilogueINS1E_23Sm100TmaWarpSpecializedILi2ELi2ELi64ELb0ELb0EEEJSF_NS5_IJNSU_ISE_SB_EENSU_INSA_ILi64EEESB_EEEEESG_SH_SG_SH_NS1E_6fusion15FusionCallbacksIS1I_NS1N_17LinearCombinationISG_fSG_fLNS_15FloatRoundStyleE2EEESF_S1M_JEEENS4_5SM1004TMEM4LOAD26SM100_TMEM_LOAD_32dp32b64xES11_NS12_INS13_ILi2ELi4ELi3EEES16_NSU_INS5_IJS17_S1K_EEENS5_IJS1K_SB_EEEEEEENS4_39AutoVectorizingCopyWithAssumedAlignmentILi128EEENS4_14SM90_TMA_STOREES21_S23_S23_EEEvvEEEEvNT_6ParamsE)
        /*0038*/ 	.word	0x00000000


	//----- nvinfo : EIATTR_MIN_STACK_SIZE
	.align		4
.L_27:
        /*003c*/ 	.byte	0x04, 0x12
        /*003e*/ 	.short	(.L_29 - .L_28)
	.align		4
.L_28:
        /*0040*/ 	.word	index@(_ZN7cutlass13device_kernelINS_4gemm6kernel13GemmUniversalIN4cute5tupleIJiiiiEEENS1_10collective13CollectiveMmaINS1_35MainloopSm100TmaUmmaWarpSpecializedILi6ELi2ELi4ENS5_IJNS4_1CILi1EEESB_SB_EEEEENS5_IJNSA_ILi128EEESE_SE_EEENS_12float_e5m2_tENS5_IJlSB_lEEESG_SH_NS4_8TiledMMAINS4_8MMA_AtomIJNS4_10MMA_TraitsINS4_19SM100_MMA_F8F6F4_SSEJSG_SG_fSE_SE_NS4_17integral_constantINS4_4UMMA5MajorELSO_0EEESP_NSM_INSN_7ScaleInELSQ_0EEESR_EEEEEENS4_6LayoutISC_NS5_IJNSA_ILi0EEESV_SV_EEEEENS5_IJNS4_10UnderscoreESY_SY_EEEEENS4_13SM90_TMA_LOADENS4_14ComposedLayoutINS4_7SwizzleILi3ELi4ELi3EEENS4_18smem_ptr_flag_bitsILi8EEENSU_INS5_IJNSA_ILi8EEESE_EEENS5_IJSE_SB_EEEEEEEvNS4_8identityES11_S1B_vS1C_EENS_8epilogue10collective18CollectiveEpilogueINS1E_23Sm100TmaWarpSpecializedILi2ELi2ELi64ELb0ELb0EEEJSF_NS5_IJNSU_ISE_SB_EENSU_INSA_ILi64EEESB_EEEEESG_SH_SG_SH_NS1E_6fusion15FusionCallbacksIS1I_NS1N_17LinearCombinationISG_fSG_fLNS_15FloatRoundStyleE2EEESF_S1M_JEEENS4_5SM1004TMEM4LOAD26SM100_TMEM_LOAD_32dp32b64xES11_NS12_INS13_ILi2ELi4ELi3EEES16_NSU_INS5_IJS17_S1K_EEENS5_IJS1K_SB_EEEEEEENS4_39AutoVectorizingCopyWithAssumedAlignmentILi128EEENS4_14SM90_TMA_STOREES21_S23_S23_EEEvvEEEEvNT_6ParamsE)
        /*0044*/ 	.word	0x00000000
.L_29:


//--------------------- .nv.compat                --------------------------
	.section	.nv.compat,"",@"SHT_CUDA_COMPAT_INFO"
	.align	4
        /*0000*/ 	.byte	0x02, 0x09, 0x01, 0x00, 0x02, 0x02, 0x02, 0x00, 0x02, 0x05, 0x05, 0x00, 0x03, 0x07, 0x01, 0x01
        /*0010*/ 	.byte	0x02, 0x03, 0x01, 0x00, 0x02, 0x06, 0x01, 0x00, 0x04, 0x0b, 0x08, 0x00, 0x09, 0x00, 0x00, 0x00
        /*0020*/ 	.byte	0x00, 0x00, 0x00, 0x00


//--------------------- .nv.info._ZN7cutlass13device_kernelINS_4gemm6kernel13GemmUniversalIN4cute5tupleIJiiiiEEENS1_10collective13CollectiveMmaINS1_35MainloopSm100TmaUmmaWarpSpecializedILi6ELi2ELi4ENS5_IJNS4_1CILi1EEESB_SB_EEEEENS5_IJNSA_ILi128EEESE_SE_EEENS_12float_e5m2_tENS5_IJlSB_lEEESG_SH_NS4_8TiledMMAINS4_8MMA_AtomIJNS4_10MMA_TraitsINS4_19SM100_MMA_F8F6F4_SSEJSG_SG_fSE_SE_NS4_17integral_constantINS4_4UMMA5MajorELSO_0EEESP_NSM_INSN_7ScaleInELSQ_0EEESR_EEEEEENS4_6LayoutISC_NS5_IJNSA_ILi0EEESV_SV_EEEEENS5_IJNS4_10UnderscoreESY_SY_EEEEENS4_13SM90_TMA_LOADENS4_14ComposedLayoutINS4_7SwizzleILi3ELi4ELi3EEENS4_18smem_ptr_flag_bitsILi8EEENSU_INS5_IJNSA_ILi8EEESE_EEENS5_IJSE_SB_EEEEEEEvNS4_8identityES11_S1B_vS1C_EENS_8epilogue10collective18CollectiveEpilogueINS1E_23Sm100TmaWarpSpecializedILi2ELi2ELi64ELb0ELb0EEEJSF_NS5_IJNSU_ISE_SB_EENSU_INSA_ILi64EEESB_EEEEESG_SH_SG_SH_NS1E_6fusion15FusionCallbacksIS1I_NS1N_17LinearCombinationISG_fSG_fLNS_15FloatRoundStyleE2EEESF_S1M_JEEENS4_5SM1004TMEM4LOAD26SM100_TMEM_LOAD_32dp32b64xES11_NS12_INS13_ILi2ELi4ELi3EEES16_NSU_INS5_IJS17_S1K_EEENS5_IJS1K_SB_EEEEEEENS4_39AutoVectorizingCopyWithAssumedAlignmentILi128EEENS4_14SM90_TMA_STOREES21_S23_S23_EEEvvEEEEvNT_6ParamsE --------------------------
	.section	.nv.info._ZN7cutlass13device_kernelINS_4gemm6kernel13GemmUniversalIN4cute5tupleIJiiiiEEENS1_10collective13CollectiveMmaINS1_35MainloopSm100TmaUmmaWarpSpecializedILi6ELi2ELi4ENS5_IJNS4_1CILi1EEESB_SB_EEEEENS5_IJNSA_ILi128EEESE_SE_EEENS_12float_e5m2_tENS5_IJlSB_lEEESG_SH_NS4_8TiledMMAINS4_8MMA_AtomIJNS4_10MMA_TraitsINS4_19SM100_MMA_F8F6F4_SSEJSG_SG_fSE_SE_NS4_17integral_constantINS4_4UMMA5MajorELSO_0EEESP_NSM_INSN_7ScaleInELSQ_0EEESR_EEEEEENS4_6LayoutISC_NS5_IJNSA_ILi0EEESV_SV_EEEEENS5_IJNS4_10UnderscoreESY_SY_EEEEENS4_13SM90_TMA_LOADENS4_14ComposedLayoutINS4_7SwizzleILi3ELi4ELi3EEENS4_18smem_ptr_flag_bitsILi8EEENSU_INS5_IJNSA_ILi8EEESE_EEENS5_IJSE_SB_EEEEEEEvNS4_8identityES11_S1B_vS1C_EENS_8epilogue10collective18CollectiveEpilogueINS1E_23Sm100TmaWarpSpecializedILi2ELi2ELi64ELb0ELb0EEEJSF_NS5_IJNSU_ISE_SB_EENSU_INSA_ILi64EEESB_EEEEESG_SH_SG_SH_NS1E_6fusion15FusionCallbacksIS1I_NS1N_17LinearCombinationISG_fSG_fLNS_15FloatRoundStyleE2EEESF_S1M_JEEENS4_5SM1004TMEM4LOAD26SM100_TMEM_LOAD_32dp32b64xES11_NS12_INS13_ILi2ELi4ELi3EEES16_NSU_INS5_IJS17_S1K_EEENS5_IJS1K_SB_EEEEEEENS4_39AutoVectorizingCopyWithAssumedAlignmentILi128EEENS4_14SM90_TMA_STOREES21_S23_S23_EEEvvEEEEvNT_6ParamsE,"",@"SHT_CUDA_INFO"
	.sectionflags	@""
	.align	4


	//----- nvinfo : EIATTR_CUDA_API_VERSION
	.align		4
        /*0000*/ 	.byte	0x04, 0x37
        /*0002*/ 	.short	(.L_31 - .L_30)
.L_30:
        /*0004*/ 	.word	0x00000082


	//----- nvinfo : EIATTR_KPARAM_INFO
	.align		4
.L_31:
        /*0008*/ 	.byte	0x04, 0x17
        /*000a*/ 	.short	(.L_33 - .L_32)
.L_32:
        /*000c*/ 	.word	0x00000000
        /*0010*/ 	.short	0x0000
        /*0012*/ 	.short	0x0000
        /*0014*/ 	.byte	0x00, 0xf0, 0x01, 0x20


	//----- nvinfo : EIATTR_AT_ENTRY_FRAGMENTS
	.align		4
.L_33:
        /*0018*/ 	.byte	0x04, 0x4f
        /*001a*/ 	.short	(.L_35 - .L_34)


	//   ....[0]....
.L_34:
        /*001c*/ 	.word	0x00000006


	//----- nvinfo : EIATTR_RESERVED_SMEM_USED
	.align		4
.L_35:
        /*0020*/ 	.byte	0x01, 0x41
	.zero		2


	//----- nvinfo : EIATTR_SPARSE_MMA_MASK
	.align		4
        /*0024*/ 	.byte	0x03, 0x50
        /*0026*/ 	.short	0x0000


	//----- nvinfo : EIATTR_TCGEN05_1CTA_USED
	.align		4
        /*0028*/ 	.byte	0x01, 0x51
	.zero		2


	//----- nvinfo : EIATTR_MAXREG_COUNT
	.align		4
        /*002c*/ 	.byte	0x03, 0x1b
        /*002e*/ 	.short	0x00ff


	//----- nvinfo : EIATTR_NUM_BARRIERS
	.align		4
        /*0030*/ 	.byte	0x02, 0x4c
        /*0032*/ 	.byte	0x07
	.zero		1


	//----- nvinfo : EIATTR_EXTERNS
	.align		4
        /*0034*/ 	.byte	0x04, 0x0f
        /*0036*/ 	.short	(.L_37 - .L_36)


	//   ....[0]....
	.align		4
.L_36:
        /*0038*/ 	.word	index@(__assertfail)


	//----- nvinfo : EIATTR_MERCURY_ISA_VERSION
	.align		4
.L_37:
        /*003c*/ 	.byte	0x03, 0x5f
        /*003e*/ 	.short	0x0101


	//----- nvinfo : EIATTR_INT_WARP_WIDE_INSTR_OFFSETS
	.align		4
        /*0040*/ 	.byte	0x04, 0x31
        /*0042*/ 	.short	(.L_39 - .L_38)


	//   ....[0]....
.L_38:
        /*0044*/ 	.word	0x00001dc0


	//   ....[1]....
        /*0048*/ 	.word	0x00003930


	//   ....[2]....
        /*004c*/ 	.word	0x00003950


	//   ....[3]....
        /*0050*/ 	.word	0x00003980


	//   ....[4]....
        /*0054*/ 	.word	0x000042b0


	//   ....[5]....
        /*0058*/ 	.word	0x00004320


	//   ....[6]....
        /*005c*/ 	.word	0x00004500


	//   ....[7]....
        /*0060*/ 	.word	0x00004660


	//----- nvinfo : EIATTR_COOP_GROUP_MASK_REGIDS
	.align		4
.L_39:
        /*0064*/ 	.byte	0x04, 0x29
        /*0066*/ 	.short	(.L_41 - .L_40)


	//   ....[0]....
.L_40:
        /*0068*/ 	.word	0xffffffff


	//   ....[1]....
        /*006c*/ 	.word	0xffffffff


	//   ....[2]....
        /*0070*/ 	.word	0xffffffff


	//   ....[3]....
        /*0074*/ 	.word	0xffffffff


	//   ....[4]....
        /*0078*/ 	.word	0xffffffff


	//   ....[5]....
        /*007c*/ 	.word	0xffffffff


	//   ....[6]....
        /*0080*/ 	.word	0xffffffff


	//   ....[7]....
        /*0084*/ 	.word	0xffffffff


	//   ....[8]....
        /*0088*/ 	.word	0xffffffff


	//   ....[9]....
        /*008c*/ 	.word	0xffffffff


	//   ....[10]....
        /*0090*/ 	.word	0xffffffff


	//   ....[11]....
        /*0094*/ 	.word	0xffffffff


	//   ....[12]....
        /*0098*/ 	.word	0xffffffff


	//----- nvinfo : EIATTR_COOP_GROUP_INSTR_OFFSETS
	.align		4
.L_41:
        /*009c*/ 	.byte	0x04, 0x28
        /*009e*/ 	.short	(.L_43 - .L_42)


	//   ....[0]....
.L_42:
        /*00a0*/ 	.word	0x00000090


	//   ....[1]....
        /*00a4*/ 	.word	0x000004d0


	//   ....[2]....
        /*00a8*/ 	.word	0x00000680


	//   ....[3]....
        /*00ac*/ 	.word	0x000007e0


	//   ....[4]....
        /*00b0*/ 	.word	0x000008e0


	//   ....[5]....
        /*00b4*/ 	.word	0x00000a50


	//   ....[6]....
        /*00b8*/ 	.word	0x00000bf0


	//   ....[7]....
        /*00bc*/ 	.word	0x00001ca0


	//   ....[8]....
        /*00c0*/ 	.word	0x00002ba0


	//   ....[9]....
        /*00c4*/ 	.word	0x00002db0


	//   ....[10]....
        /*00c8*/ 	.word	0x00002de0


	//   ....[11]....
        /*00cc*/ 	.word	0x00003810


	//   ....[12]....
        /*00d0*/ 	.word	0x00003a40


	//----- nvinfo : EIATTR_VRC_CTA_INIT_COUNT
	.align		4
.L_43:
        /*00d4*/ 	.byte	0x02, 0x4a
        /*00d6*/ 	.byte	0x80
	.zero		1


	//----- nvinfo : EIATTR_SYSCALL_OFFSETS
	.align		4
        /*00d8*/ 	.byte	0x04, 0x46
        /*00da*/ 	.short	(.L_45 - .L_44)


	//   ....[0]....
.L_44:
        /*00dc*/ 	.word	0x00005090


	//   ....[1]....
        /*00e0*/ 	.word	0x000051d0


	//   ....[2]....
        /*00e4*/ 	.word	0x00005a30


	//   ....[3]....
        /*00e8*/ 	.word	0x00007040


	//----- nvinfo : EIATTR_MBARRIER_INSTR_OFFSETS
	.align		4
.L_45:
        /*00ec*/ 	.byte	0x04, 0x39
        /*00ee*/ 	.short	(.L_47 - .L_46)


	//   ....[0]....
.L_46:
        /*00f0*/ 	.word	0x000005b0
        /*00f4*/ 	.word	0x000000ff
        /*00f8*/ 	.word	0x00000000
        /*00fc*/ 	.short	0x0100
        /*00fe*/ 	.byte	0x05
	.zero		1


	//   ....[1]....
        /*0100*/ 	.word	0x000005c0
        /*0104*/ 	.word	0x000000ff
        /*0108*/ 	.word	0x00000030
        /*010c*/ 	.short	0x0100
        /*010e*/ 	.byte	0x05
	.zero		1


	//   ....[2]....
        /*0110*/ 	.word	0x000005d0
        /*0114*/ 	.word	0x000000ff
        /*0118*/ 	.word	0x00000008
        /*011c*/ 	.short	0x0100
        /*011e*/ 	.byte	0x05
	.zero		1


	//   ....[3]....
        /*0120*/ 	.word	0x000005e0
        /*0124*/ 	.word	0x000000ff
        /*0128*/ 	.word	0x00000038
        /*012c*/ 	.short	0x0100
        /*012e*/ 	.byte	0x05
	.zero		1


	//   ....[4]....
        /*0130*/ 	.word	0x000005f0
        /*0134*/ 	.word	0x000000ff
        /*0138*/ 	.word	0x00000010
        /*013c*/ 	.short	0x0100
        /*013e*/ 	.byte	0x05
	.zero		1


	//   ....[5]....
        /*0140*/ 	.word	0x00000600
        /*0144*/ 	.word	0x000000ff
        /*0148*/ 	.word	0x00000040
        /*014c*/ 	.short	0x0100
        /*014e*/ 	.byte	0x05
	.zero		1


	//   ....[6]....
        /*0150*/ 	.word	0x00000610
        /*0154*/ 	.word	0x000000ff
        /*0158*/ 	.word	0x00000018
        /*015c*/ 	.short	0x0100
        /*015e*/ 	.byte	0x05
	.zero		1


	//   ....[7]....
        /*0160*/ 	.word	0x00000620
        /*0164*/ 	.word	0x000000ff
        /*0168*/ 	.word	0x00000048
        /*016c*/ 	.short	0x0100
        /*016e*/ 	.byte	0x05
	.zero		1


	//   ....[8]....
        /*0170*/ 	.word	0x00000630
        /*0174*/ 	.word	0x000000ff
        /*0178*/ 	.word	0x00000020
        /*017c*/ 	.short	0x0100
        /*017e*/ 	.byte	0x05
	.zero		1


	//   ....[9]....
        /*0180*/ 	.word	0x00000640
        /*0184*/ 	.word	0x000000ff
        /*0188*/ 	.word	0x00000050
        /*018c*/ 	.short	0x0100
        /*018e*/ 	.byte	0x05
	.zero		1


	//   ....[10]....
        /*0190*/ 	.word	0x00000650
        /*0194*/ 	.word	0x000000ff
        /*0198*/ 	.word	0x00000028
        /*019c*/ 	.short	0x0100
        /*019e*/ 	.byte	0x05
	.zero		1


	//   ....[11]....
        /*01a0*/ 	.word	0x00000660
        /*01a4*/ 	.word	0x000000ff
        /*01a8*/ 	.word	0x00000058
        /*01ac*/ 	.short	0x0100
        /*01ae*/ 	.byte	0x05
	.zero		1


	//   ....[12]....
        /*01b0*/ 	.word	0x00000790
        /*01b4*/ 	.word	0x000000ff
        /*01b8*/ 	.word	0x00000060
        /*01bc*/ 	.short	0x0100
        /*01be*/ 	.byte	0x07
	.zero		1


	//   ....[13]....
        /*01c0*/ 	.word	0x000007a0
        /*01c4*/ 	.word	0x000000ff
        /*01c8*/ 	.word	0x00000070
        /*01cc*/ 	.short	0x0100
        /*01ce*/ 	.byte	0x07
	.zero		1


	//   ....[14]....
        /*01d0*/ 	.word	0x000007b0
        /*01d4*/ 	.word	0x000000ff
        /*01d8*/ 	.word	0x00000068
        /*01dc*/ 	.short	0x0100
        /*01de*/ 	.byte	0x07
	.zero		1


	//   ....[15]....
        /*01e0*/ 	.word	0x000007c0
        /*01e4*/ 	.word	0x000000ff
        /*01e8*/ 	.word	0x00000078
        /*01ec*/ 	.short	0x0100
        /*01ee*/ 	.byte	0x07
	.zero		1


	//   ....[16]....
        /*01f0*/ 	.word	0x000008b0
        /*01f4*/ 	.word	0x000000ff
        /*01f8*/ 	.word	0x00000080
        /*01fc*/ 	.short	0x0100
        /*01fe*/ 	.byte	0x05
	.zero		1


	//   ....[17]....
        /*0200*/ 	.word	0x000008c0
        /*0204*/ 	.word	0x000000ff
        /*0208*/ 	.word	0x00000088
        /*020c*/ 	.short	0x0100
        /*020e*/ 	.byte	0x05
	.zero		1


	//   ....[18]....
        /*0210*/ 	.word	0x00000a00
        /*0214*/ 	.word	0x000000ff
        /*0218*/ 	.word	0x00000090
        /*021c*/ 	.short	0x0100
        /*021e*/ 	.byte	0x05
	.zero		1


	//   ....[19]....
        /*0220*/ 	.word	0x00000a10
        /*0224*/ 	.word	0x000000ff
        /*0228*/ 	.word	0x000000a0
        /*022c*/ 	.short	0x0100
        /*022e*/ 	.byte	0x05
	.zero		1


	//   ....[20]....
        /*0230*/ 	.word	0x00000a20
        /*0234*/ 	.word	0x000000ff
        /*0238*/ 	.word	0x00000098
        /*023c*/ 	.short	0x0100
        /*023e*/ 	.byte	0x05
	.zero		1


	//   ....[21]....
        /*0240*/ 	.word	0x00000a30
        /*0244*/ 	.word	0x000000ff
        /*0248*/ 	.word	0x000000a8
        /*024c*/ 	.short	0x0100
        /*024e*/ 	.byte	0x05
	.zero		1


	//   ....[22]....
        /*0250*/ 	.word	0x00000b60
        /*0254*/ 	.word	0x000000ff
        /*0258*/ 	.word	0x000000b0
        /*025c*/ 	.short	0x0100
        /*025e*/ 	.byte	0x07
	.zero		1


	//   ....[23]....
        /*0260*/ 	.word	0x00000b70
        /*0264*/ 	.word	0x000000ff
        /*0268*/ 	.word	0x000000d0
        /*026c*/ 	.short	0x0100
        /*026e*/ 	.byte	0x07
	.zero		1


	//   ....[24]....
        /*0270*/ 	.word	0x00000b80
        /*0274*/ 	.word	0x000000ff
        /*0278*/ 	.word	0x000000b8
        /*027c*/ 	.short	0x0100
        /*027e*/ 	.byte	0x07
	.zero		1


	//   ....[25]....
        /*0280*/ 	.word	0x00000b90
        /*0284*/ 	.word	0x000000ff
        /*0288*/ 	.word	0x000000d8
        /*028c*/ 	.short	0x0100
        /*028e*/ 	.byte	0x07
	.zero		1


	//   ....[26]....
        /*0290*/ 	.word	0x00000ba0
        /*0294*/ 	.word	0x000000ff
        /*0298*/ 	.word	0x000000c0
        /*029c*/ 	.short	0x0100
        /*029e*/ 	.byte	0x07
	.zero		1


	//   ....[27]....
        /*02a0*/ 	.word	0x00000bb0
        /*02a4*/ 	.word	0x000000ff
        /*02a8*/ 	.word	0x000000e0
        /*02ac*/ 	.short	0x0100
        /*02ae*/ 	.byte	0x07
	.zero		1


	//   ....[28]....
        /*02b0*/ 	.word	0x00000bc0
        /*02b4*/ 	.word	0x000000ff
        /*02b8*/ 	.word	0x000000c8
        /*02bc*/ 	.short	0x0100
        /*02be*/ 	.byte	0x07
	.zero		1


	//   ....[29]....
        /*02c0*/ 	.word	0x00000bd0
        /*02c4*/ 	.word	0x000000ff
        /*02c8*/ 	.word	0x000000e8
        /*02cc*/ 	.short	0x0100
        /*02ce*/ 	.byte	0x07
	.zero		1


	//   ....[30]....
        /*02d0*/ 	.word	0x00000cc0
        /*02d4*/ 	.word	0x000000ff
        /*02d8*/ 	.word	0x000000f0
        /*02dc*/ 	.short	0x0100
        /*02de*/ 	.byte	0x05
	.zero		1


	//   ....[31]....
        /*02e0*/ 	.word	0x00000cd0
        /*02e4*/ 	.word	0x000000ff
        /*02e8*/ 	.word	0x00000100
        /*02ec*/ 	.short	0x0100
        /*02ee*/ 	.byte	0x05
	.zero		1


	//   ....[32]....
        /*02f0*/ 	.word	0x00000ce0
        /*02f4*/ 	.word	0x000000ff
        /*02f8*/ 	.word	0x000000f8
        /*02fc*/ 	.short	0x0100
        /*02fe*/ 	.byte	0x05
	.zero		1


	//   ....[33]....
        /*0300*/ 	.word	0x00000cf0
        /*0304*/ 	.word	0x000000ff
        /*0308*/ 	.word	0x00000108
        /*030c*/ 	.short	0x0100
        /*030e*/ 	.byte	0x05
	.zero		1


	//   ....[34]....
        /*0310*/ 	.word	0x000015c0
        /*0314*/ 	.word	0x00000003
        /*0318*/ 	.word	0x00000100
        /*031c*/ 	.short	0x010a
        /*031e*/ 	.byte	0xff
	.zero		1


	//   ....[35]....
        /*0320*/ 	.word	0x000015f0
        /*0324*/ 	.word	0x00000003
        /*0328*/ 	.word	0x000000f0
        /*032c*/ 	.short	0x0101
        /*032e*/ 	.byte	0xff
	.zero		1


	//   ....[36]....
        /*0330*/ 	.word	0x000016c0
        /*0334*/ 	.word	0x000000ff
        /*0338*/ 	.word	0x00000030
        /*033c*/ 	.short	0x010a
        /*033e*/ 	.byte	0x08
	.zero		1


	//   ....[37]....
        /*0340*/ 	.word	0x00001760
        /*0344*/ 	.word	0x000000ff
        /*0348*/ 	.word	0x00000030
        /*034c*/ 	.short	0x010a
        /*034e*/ 	.byte	0x21
	.zero		1


	//   ....[38]....
        /*0350*/ 	.word	0x000018c0
        /*0354*/ 	.word	0x000000ff
        /*0358*/ 	.word	0x00000030
        /*035c*/ 	.short	0x010a
        /*035e*/ 	.byte	0x08
	.zero		1


	//   ....[39]....
        /*0360*/ 	.word	0x000019b0
        /*0364*/ 	.word	0x000000ff
        /*0368*/ 	.word	0x00000088
        /*036c*/ 	.short	0x0101
        /*036e*/ 	.byte	0x04
	.zero		1


	//   ....[40]....
        /*0370*/ 	.word	0x000019d0
        /*0374*/ 	.word	0x000000ff
        /*0378*/ 	.word	0x00000030
        /*037c*/ 	.short	0x010a
        /*037e*/ 	.byte	0x08
	.zero		1


	//   ....[41]....
        /*0380*/ 	.word	0x00001a50
        /*0384*/ 	.word	0x000000ff
        /*0388*/ 	.word	0x00000030
        /*038c*/ 	.short	0x010a
        /*038e*/ 	.byte	0x11
	.zero		1


	//   ....[42]....
        /*0390*/ 	.word	0x00001bb0
        /*0394*/ 	.word	0x000000ff
        /*0398*/ 	.word	0x00000030
        /*039c*/ 	.short	0x010a
        /*039e*/ 	.byte	0x08
	.zero		1


	//   ....[43]....
        /*03a0*/ 	.word	0x00001cd0
        /*03a4*/ 	.word	0x00000002
        /*03a8*/ 	.word	0x00000090
        /*03ac*/ 	.short	0x010a
        /*03ae*/ 	.byte	0xff
	.zero		1


	//   ....[44]....
        /*03b0*/ 	.word	0x00001d90
        /*03b4*/ 	.word	0x00000002
        /*03b8*/ 	.word	0x00000000
        /*03bc*/ 	.short	0x0101
        /*03be*/ 	.byte	0xff
	.zero		1


	//   ....[45]....
        /*03c0*/ 	.word	0x000022f0
        /*03c4*/ 	.word	0x000000ff
        /*03c8*/ 	.word	0x00000000
        /*03cc*/ 	.short	0x010a
        /*03ce*/ 	.byte	0x05
	.zero		1


	//   ....[46]....
        /*03d0*/ 	.word	0x00002380
        /*03d4*/ 	.word	0x000000ff
        /*03d8*/ 	.word	0x00000000
        /*03dc*/ 	.short	0x010a
        /*03de*/ 	.byte	0x05
	.zero		1


	//   ....[47]....
        /*03e0*/ 	.word	0x00002410
        /*03e4*/ 	.word	0x000000ff
        /*03e8*/ 	.word	0x00000000
        /*03ec*/ 	.short	0x010a
        /*03ee*/ 	.byte	0x05
	.zero		1


	//   ....[48]....
        /*03f0*/ 	.word	0x000024a0
        /*03f4*/ 	.word	0x000000ff
        /*03f8*/ 	.word	0x00000000
        /*03fc*/ 	.short	0x010a
        /*03fe*/ 	.byte	0x05
	.zero		1


	//   ....[49]....
        /*0400*/ 	.word	0x00002530
        /*0404*/ 	.word	0x000000ff
        /*0408*/ 	.word	0x00000000
        /*040c*/ 	.short	0x010a
        /*040e*/ 	.byte	0x05
	.zero		1


	//   ....[50]....
        /*0410*/ 	.word	0x000025d0
        /*0414*/ 	.word	0x00000000
        /*0418*/ 	.word	0x00000000
        /*041c*/ 	.short	0x010a
        /*041e*/ 	.byte	0xff
	.zero		1


	//   ....[51]....
        /*0420*/ 	.word	0x000026f0
        /*0424*/ 	.word	0x00000000
        /*0428*/ 	.word	0x000000f0
        /*042c*/ 	.short	0x010a
        /*042e*/ 	.byte	0xff
	.zero		1


	//   ....[52]....
        /*0430*/ 	.word	0x00002750
        /*0434*/ 	.word	0x00000004
        /*0438*/ 	.word	0x00000000
        /*043c*/ 	.short	0x0101
        /*043e*/ 	.byte	0xff
	.zero		1


	//   ....[53]....
        /*0440*/ 	.word	0x00002770
        /*0444*/ 	.word	0x000000ff
        /*0448*/ 	.word	0x000000a0
        /*044c*/ 	.short	0x010a
        /*044e*/ 	.byte	0x05
	.zero		1


	//   ....[54]....
        /*0450*/ 	.word	0x00002890
        /*0454*/ 	.word	0x00000000
        /*0458*/ 	.word	0x00000090
        /*045c*/ 	.short	0x010a
        /*045e*/ 	.byte	0xff
	.zero		1


	//   ....[55]....
        /*0460*/ 	.word	0x000029a0
        /*0464*/ 	.word	0x00000000
        /*0468*/ 	.word	0x00000000
        /*046c*/ 	.short	0x0101
        /*046e*/ 	.byte	0xff
	.zero		1


	//   ....[56]....
        /*0470*/ 	.word	0x00002a30
        /*0474*/ 	.word	0x000000ff
        /*0478*/ 	.word	0x000000a0
        /*047c*/ 	.short	0x0106
        /*047e*/ 	.byte	0x05
	.zero		1


	//   ....[57]....
        /*0480*/ 	.word	0x00002a50
        /*0484*/ 	.word	0x000000ff
        /*0488*/ 	.word	0x000000a0
        /*048c*/ 	.short	0x010a
        /*048e*/ 	.byte	0x05
	.zero		1


	//   ....[58]....
        /*0490*/ 	.word	0x00002ae0
        /*0494*/ 	.word	0x000000ff
        /*0498*/ 	.word	0x000000a0
        /*049c*/ 	.short	0x0106
        /*049e*/ 	.byte	0x04
	.zero		1


	//   ....[59]....
        /*04a0*/ 	.word	0x00002b20
        /*04a4*/ 	.word	0x00000000
        /*04a8*/ 	.word	0x000000a0
        /*04ac*/ 	.short	0x010a
        /*04ae*/ 	.byte	0xff
	.zero		1


	//   ....[60]....
        /*04b0*/ 	.word	0x00003060
        /*04b4*/ 	.word	0x00000000
        /*04b8*/ 	.word	0x00000090
        /*04bc*/ 	.short	0x010a
        /*04be*/ 	.byte	0xff
	.zero		1


	//   ....[61]....
        /*04c0*/ 	.word	0x00003170
        /*04c4*/ 	.word	0x00000003
        /*04c8*/ 	.word	0x00000000
        /*04cc*/ 	.short	0x0101
        /*04ce*/ 	.byte	0xff
	.zero		1


	//   ....[62]....
        /*04d0*/ 	.word	0x00003180
        /*04d4*/ 	.word	0x000000ff
        /*04d8*/ 	.word	0x00000000
        /*04dc*/ 	.short	0x010a
        /*04de*/ 	.byte	0x06
	.zero		1


	//   ....[63]....
        /*04e0*/ 	.word	0x000031a0
        /*04e4*/ 	.word	0x000000ff
        /*04e8*/ 	.word	0x000000d0
        /*04ec*/ 	.short	0x010a
        /*04ee*/ 	.byte	0x07
	.zero		1


	//   ....[64]....
        /*04f0*/ 	.word	0x00003270
        /*04f4*/ 	.word	0x000000ff
        /*04f8*/ 	.word	0x00000000
        /*04fc*/ 	.short	0x010a
        /*04fe*/ 	.byte	0x06
	.zero		1


	//   ....[65]....
        /*0500*/ 	.word	0x000033a0
        /*0504*/ 	.word	0x000000ff
        /*0508*/ 	.word	0x00000000
        /*050c*/ 	.short	0x010a
        /*050e*/ 	.byte	0x1a
	.zero		1


	//   ....[66]....
        /*0510*/ 	.word	0x00003640
        /*0514*/ 	.word	0x000000ff
        /*0518*/ 	.word	0x00000000
        /*051c*/ 	.short	0x010a
        /*051e*/ 	.byte	0x06
	.zero		1


	//   ....[67]....
        /*0520*/ 	.word	0x000036d0
        /*0524*/ 	.word	0x000000ff
        /*0528*/ 	.word	0x00000000
        /*052c*/ 	.short	0x010a
        /*052e*/ 	.byte	0x06
	.zero		1


	//   ....[68]....
        /*0530*/ 	.word	0x00003760
        /*0534*/ 	.word	0x000000ff
        /*0538*/ 	.word	0x00000000
        /*053c*/ 	.short	0x010a
        /*053e*/ 	.byte	0x06
	.zero		1


	//   ....[69]....
        /*0540*/ 	.word	0x000037f0
        /*0544*/ 	.word	0x000000ff
        /*0548*/ 	.word	0x00000000
        /*054c*/ 	.short	0x010a
        /*054e*/ 	.byte	0x07
	.zero		1


	//   ....[70]....
        /*0550*/ 	.word	0x00003c50
        /*0554*/ 	.word	0x00000000
        /*0558*/ 	.word	0x00000090
        /*055c*/ 	.short	0x010a
        /*055e*/ 	.byte	0xff
	.zero		1


	//   ....[71]....
        /*0560*/ 	.word	0x00003d10
        /*0564*/ 	.word	0x00000000
        /*0568*/ 	.word	0x00000000
        /*056c*/ 	.short	0x0101
        /*056e*/ 	.byte	0xff
	.zero		1


	//   ....[72]....
        /*0570*/ 	.word	0x00004030
        /*0574*/ 	.word	0x000000ff
        /*0578*/ 	.word	0x00000088
        /*057c*/ 	.short	0x010a
        /*057e*/ 	.byte	0x07
	.zero		1


	//   ....[73]....
        /*0580*/ 	.word	0x00004220
        /*0584*/ 	.word	0x000000ff
        /*0588*/ 	.word	0x00000070
        /*058c*/ 	.short	0x010a
        /*058e*/ 	.byte	0x07
	.zero		1


	//   ....[74]....
        /*0590*/ 	.word	0x000043f0
        /*0594*/ 	.word	0x000000ff
        /*0598*/ 	.word	0x00000060
        /*059c*/ 	.short	0x010b
        /*059e*/ 	.byte	0x07
	.zero		1


	//   ....[75]....
        /*05a0*/ 	.word	0x00004460
        /*05a4*/ 	.word	0x000000ff
        /*05a8*/ 	.word	0x00000000
        /*05ac*/ 	.short	0x0101
        /*05ae*/ 	.byte	0x08
	.zero		1


	//   ....[76]....
        /*05b0*/ 	.word	0x00004490
        /*05b4*/ 	.word	0x000000ff
        /*05b8*/ 	.word	0x00000078
        /*05bc*/ 	.short	0x010a
        /*05be*/ 	.byte	0x07
	.zero		1


	//   ....[77]....
        /*05c0*/ 	.word	0x000046a0
        /*05c4*/ 	.word	0x000000ff
        /*05c8*/ 	.word	0x00000068
        /*05cc*/ 	.short	0x010b
        /*05ce*/ 	.byte	0x07
	.zero		1


	//   ....[78]....
        /*05d0*/ 	.word	0x000046c0
        /*05d4*/ 	.word	0x000000ff
        /*05d8*/ 	.word	0x00000000
        /*05dc*/ 	.short	0x0101
        /*05de*/ 	.byte	0x0d
	.zero		1


	//   ....[79]....
        /*05e0*/ 	.word	0x000046f0
        /*05e4*/ 	.word	0x000000ff
        /*05e8*/ 	.word	0x00000070
        /*05ec*/ 	.short	0x010a
        /*05ee*/ 	.byte	0x07
	.zero		1


	//   ....[80]....
        /*05f0*/ 	.word	0x00004730
        /*05f4*/ 	.word	0x00000000
        /*05f8*/ 	.word	0x00000078
        /*05fc*/ 	.short	0x010a
        /*05fe*/ 	.byte	0xff
	.zero		1


	//   ....[81]....
        /*0600*/ 	.word	0x00004a60
        /*0604*/ 	.word	0x00000000
        /*0608*/ 	.word	0x00000090
        /*060c*/ 	.short	0x010a
        /*060e*/ 	.byte	0xff
	.zero		1


	//   ....[82]....
        /*0610*/ 	.word	0x00004b70
        /*0614*/ 	.word	0x00000000
        /*0618*/ 	.word	0x00000000
        /*061c*/ 	.short	0x0101
        /*061e*/ 	.byte	0xff
	.zero		1


	//   ....[83]....
        /*0620*/ 	.word	0x000055d0
        /*0624*/ 	.word	0x00000003
        /*0628*/ 	.word	0x00000060
        /*062c*/ 	.short	0x010a
        /*062e*/ 	.byte	0xff
	.zero		1


	//   ....[84]....
        /*0630*/ 	.word	0x00005610
        /*0634*/ 	.word	0x000000cf
        /*0638*/ 	.word	0x000000b0
        /*063c*/ 	.short	0x010a
        /*063e*/ 	.byte	0xff
	.zero		1


	//   ....[85]....
        /*0640*/ 	.word	0x00005740
        /*0644*/ 	.word	0x00000003
        /*0648*/ 	.word	0x00000060
        /*064c*/ 	.short	0x010a
        /*064e*/ 	.byte	0xff
	.zero		1


	//   ....[86]....
        /*0650*/ 	.word	0x000058a0
        /*0654*/ 	.word	0x00000000
        /*0658*/ 	.word	0x00000000
        /*065c*/ 	.short	0x0101
        /*065e*/ 	.byte	0xff
	.zero		1


	//   ....[87]....
        /*0660*/ 	.word	0x00005900
        /*0664*/ 	.word	0x000000cf
        /*0668*/ 	.word	0x000000b0
        /*066c*/ 	.short	0x010a
        /*066e*/ 	.byte	0xff
	.zero		1


	//   ....[88]....
        /*0670*/ 	.word	0x00006cb0
        /*0674*/ 	.word	0x000000d2
        /*0678*/ 	.word	0x00000060
        /*067c*/ 	.short	0x010a
        /*067e*/ 	.byte	0xff
	.zero		1


	//   ....[89]....
        /*0680*/ 	.word	0x00006d80
        /*0684*/ 	.word	0x000000d2
        /*0688*/ 	.word	0x00000060
        /*068c*/ 	.short	0x010a
        /*068e*/ 	.byte	0xff
	.zero		1


	//   ....[90]....
        /*0690*/ 	.word	0x00006ec0
        /*0694*/ 	.word	0x00000003
        /*0698*/ 	.word	0x00000000
        /*069c*/ 	.short	0x0101
        /*069e*/ 	.byte	0xff
	.zero		1


	//   ....[91]....
        /*06a0*/ 	.word	0x000073d0
        /*06a4*/ 	.word	0x000000ff
        /*06a8*/ 	.word	0x00000000
        /*06ac*/ 	.short	0x0101
        /*06ae*/ 	.byte	0x05
	.zero		1


	//   ....[92]....
        /*06b0*/ 	.word	0x00008350
        /*06b4*/ 	.word	0x00000003
        /*06b8*/ 	.word	0x00000100
        /*06bc*/ 	.short	0x010a
        /*06be*/ 	.byte	0xff
	.zero		1


	//   ....[93]....
        /*06c0*/ 	.word	0x000083b0
        /*06c4*/ 	.word	0x00000002
        /*06c8*/ 	.word	0x00000030
        /*06cc*/ 	.short	0x010a
        /*06ce*/ 	.byte	0xff
	.zero		1


	//   ....[94]....
        /*06d0*/ 	.word	0x00008410
        /*06d4*/ 	.word	0x00000002
        /*06d8*/ 	.word	0x00000030
        /*06dc*/ 	.short	0x010a
        /*06de*/ 	.byte	0xff
	.zero		1


	//   ....[95]....
        /*06e0*/ 	.word	0x00008460
        /*06e4*/ 	.word	0x00000002
        /*06e8*/ 	.word	0x00000090
        /*06ec*/ 	.short	0x010a
        /*06ee*/ 	.byte	0xff
	.zero		1


	//   ....[96]....
        /*06f0*/ 	.word	0x000084c0
        /*06f4*/ 	.word	0x00000000
        /*06f8*/ 	.word	0x00000000
        /*06fc*/ 	.short	0x010a
        /*06fe*/ 	.byte	0xff
	.zero		1


	//   ....[97]....
        /*0700*/ 	.word	0x00008520
        /*0704*/ 	.word	0x00000000
        /*0708*/ 	.word	0x00000000
        /*070c*/ 	.short	0x010a
        /*070e*/ 	.byte	0xff
	.zero		1


	//   ....[98]....
        /*0710*/ 	.word	0x00008580
        /*0714*/ 	.word	0x00000000
        /*0718*/ 	.word	0x00000000
        /*071c*/ 	.short	0x010a
        /*071e*/ 	.byte	0xff
	.zero		1


	//   ....[99]....
        /*0720*/ 	.word	0x000085e0
        /*0724*/ 	.word	0x00000000
        /*0728*/ 	.word	0x00000000
        /*072c*/ 	.short	0x010a
        /*072e*/ 	.byte	0xff
	.zero		1


	//   ....[100]....
        /*0730*/ 	.word	0x00008640
        /*0734*/ 	.word	0x00000000
        /*0738*/ 	.word	0x00000000
        /*073c*/ 	.short	0x010a
        /*073e*/ 	.byte	0xff
	.zero		1


	//   ....[101]....
        /*0740*/ 	.word	0x00008690
        /*0744*/ 	.word	0x00000000
        /*0748*/ 	.word	0x000000f0
        /*074c*/ 	.short	0x010a
        /*074e*/ 	.byte	0xff
	.zero		1


	//   ....[102]....
        /*0750*/ 	.word	0x000086f0
        /*0754*/ 	.word	0x00000000
        /*0758*/ 	.word	0x000000a0
        /*075c*/ 	.short	0x010a
        /*075e*/ 	.byte	0xff
	.zero		1


	//   ....[103]....
        /*0760*/ 	.word	0x00008740
        /*0764*/ 	.word	0x00000000
        /*0768*/ 	.word	0x00000090
        /*076c*/ 	.short	0x010a
        /*076e*/ 	.byte	0xff
	.zero		1


	//   ....[104]....
        /*0770*/ 	.word	0x000087a0
        /*0774*/ 	.word	0x00000000
        /*0778*/ 	.word	0x000000a0
        /*077c*/ 	.short	0x010a
        /*077e*/ 	.byte	0xff
	.zero		1


	//   ....[105]....
        /*0780*/ 	.word	0x000087f0
        /*0784*/ 	.word	0x00000000
        /*0788*/ 	.word	0x00000090
        /*078c*/ 	.short	0x010a
        /*078e*/ 	.byte	0xff
	.zero		1


	//   ....[106]....
        /*0790*/ 	.word	0x00008850
        /*0794*/ 	.word	0x00000003
        /*0798*/ 	.word	0x000000d0
        /*079c*/ 	.short	0x010a
        /*079e*/ 	.byte	0xff
	.zero		1


	//   ....[107]....
        /*07a0*/ 	.word	0x000088b0
        /*07a4*/ 	.word	0x00000000
        /*07a8*/ 	.word	0x00000000
        /*07ac*/ 	.short	0x010a
        /*07ae*/ 	.byte	0xff
	.zero		1


	//   ....[108]....
        /*07b0*/ 	.word	0x00008910
        /*07b4*/ 	.word	0x00000000
        /*07b8*/ 	.word	0x00000000
        /*07bc*/ 	.short	0x010a
        /*07be*/ 	.byte	0xff
	.zero		1


	//   ....[109]....
        /*07c0*/ 	.word	0x00008970
        /*07c4*/ 	.word	0x00000000
        /*07c8*/ 	.word	0x00000000
        /*07cc*/ 	.short	0x010a
        /*07ce*/ 	.byte	0xff
	.zero		1


	//   ....[110]....
        /*07d0*/ 	.word	0x000089d0
        /*07d4*/ 	.word	0x00000000
        /*07d8*/ 	.word	0x00000000
        /*07dc*/ 	.short	0x010a
        /*07de*/ 	.byte	0xff
	.zero		1


	//   ....[111]....
        /*07e0*/ 	.word	0x00008a30
        /*07e4*/ 	.word	0x00000000
        /*07e8*/ 	.word	0x00000000
        /*07ec*/ 	.short	0x010a
        /*07ee*/ 	.byte	0xff
	.zero		1


	//   ....[112]....
        /*07f0*/ 	.word	0x00008a80
        /*07f4*/ 	.word	0x00000000
        /*07f8*/ 	.word	0x00000090
        /*07fc*/ 	.short	0x010a
        /*07fe*/ 	.byte	0xff
	.zero		1


	//   ....[113]....
        /*0800*/ 	.word	0x00008ae0
        /*0804*/ 	.word	0x00000000
        /*0808*/ 	.word	0x00000088
        /*080c*/ 	.short	0x010a
        /*080e*/ 	.byte	0xff
	.zero		1


	//   ....[114]....
        /*0810*/ 	.word	0x00008b40
        /*0814*/ 	.word	0x00000003
        /*0818*/ 	.word	0x00000070
        /*081c*/ 	.short	0x010a
        /*081e*/ 	.byte	0xff
	.zero		1


	//   ....[115]....
        /*0820*/ 	.word	0x00008ba0
        /*0824*/ 	.word	0x00000003
        /*0828*/ 	.word	0x00000078
        /*082c*/ 	.short	0x010a
        /*082e*/ 	.byte	0xff
	.zero		1


	//   ....[116]....
        /*0830*/ 	.word	0x00008c00
        /*0834*/ 	.word	0x00000000
        /*0838*/ 	.word	0x00000070
        /*083c*/ 	.short	0x010a
        /*083e*/ 	.byte	0xff
	.zero		1


	//   ....[117]....
        /*0840*/ 	.word	0x00008c50
        /*0844*/ 	.word	0x00000000
        /*0848*/ 	.word	0x00000090
        /*084c*/ 	.short	0x010a
        /*084e*/ 	.byte	0xff
	.zero		1


	//   ....[118]....
        /*0850*/ 	.word	0x00008ca0
        /*0854*/ 	.word	0x00000003
        /*0858*/ 	.word	0x00000060
        /*085c*/ 	.short	0x010a
        /*085e*/ 	.byte	0xff
	.zero		1


	//   ....[119]....
        /*0860*/ 	.word	0x00008cf0
        /*0864*/ 	.word	0x000000cf
        /*0868*/ 	.word	0x000000b0
        /*086c*/ 	.short	0x010a
        /*086e*/ 	.byte	0xff
	.zero		1


	//   ....[120]....
        /*0870*/ 	.word	0x00008d40
        /*0874*/ 	.word	0x000000d2
        /*0878*/ 	.word	0x00000060
        /*087c*/ 	.short	0x010a
        /*087e*/ 	.byte	0xff
	.zero		1


	//----- nvinfo : EIATTR_NUM_MBARRIERS
	.align		4
.L_47:
        /*0880*/ 	.byte	0x03, 0x38
        /*0882*/ 	.short	0x0022


	//----- nvinfo : EIATTR_EXIT_INSTR_OFFSETS
	.align		4
        /*0884*/ 	.byte	0x04, 0x1c
        /*0886*/ 	.short	(.L_49 - .L_48)


	//   ....[0]....
.L_48:
        /*0888*/ 	.word	0x00002600


	//   ....[1]....
        /*088c*/ 	.word	0x00002af0


	//   ....[2]....
        /*0890*/ 	.word	0x00002b50


	//   ....[3]....
        /*0894*/ 	.word	0x00003a50


	//   ....[4]....
        /*0898*/ 	.word	0x00004760


	//   ....[5]....
        /*089c*/ 	.word	0x000047a0


	//   ....[6]....
        /*08a0*/ 	.word	0x00008340


	//----- nvinfo : EIATTR_MAX_THREADS
	.align		4
.L_49:
        /*08a4*/ 	.byte	0x04, 0x05
        /*08a6*/ 	.short	(.L_51 - .L_50)
.L_50:
        /*08a8*/ 	.word	0x00000100
        /*08ac*/ 	.word	0x00000001
        /*08b0*/ 	.word	0x00000001


	//----- nvinfo : EIATTR_CRS_STACK_SIZE
	.align		4
.L_51:
        /*08b4*/ 	.byte	0x04, 0x1e
        /*08b6*/ 	.short	(.L_53 - .L_52)
.L_52:
        /*08b8*/ 	.word	0x00000000


	//----- nvinfo : EIATTR_CBANK_PARAM_SIZE
	.align		4
.L_53:
        /*08bc*/ 	.byte	0x03, 0x19
        /*08be*/ 	.short	0x0800


	//----- nvinfo : EIATTR_PARAM_CBANK
	.align		4
        /*08c0*/ 	.byte	0x04, 0x0a
        /*08c2*/ 	.short	(.L_55 - .L_54)
	.align		4
.L_54:
        /*08c4*/ 	.word	index@(.nv.constant0._ZN7cutlass13device_kernelINS_4gemm6kernel13GemmUniversalIN4cute5tupleIJiiiiEEENS1_10collective13CollectiveMmaINS1_35MainloopSm100TmaUmmaWarpSpecializedILi6ELi2ELi4ENS5_IJNS4_1CILi1EEESB_SB_EEEEENS5_IJNSA_ILi128EEESE_SE_EEENS_12float_e5m2_tENS5_IJlSB_lEEESG_SH_NS4_8TiledMMAINS4_8MMA_AtomIJNS4_10MMA_TraitsINS4_19SM100_MMA_F8F6F4_SSEJSG_SG_fSE_SE_NS4_17integral_constantINS4_4UMMA5MajorELSO_0EEESP_NSM_INSN_7ScaleInELSQ_0EEESR_EEEEEENS4_6LayoutISC_NS5_IJNSA_ILi0EEESV_SV_EEEEENS5_IJNS4_10UnderscoreESY_SY_EEEEENS4_13SM90_TMA_LOADENS4_14ComposedLayoutINS4_7SwizzleILi3ELi4ELi3EEENS4_18smem_ptr_flag_bitsILi8EEENSU_INS5_IJNSA_ILi8EEESE_EEENS5_IJSE_SB_EEEEEEEvNS4_8identityES11_S1B_vS1C_EENS_8epilogue10collective18CollectiveEpilogueINS1E_23Sm100TmaWarpSpecializedILi2ELi2ELi64ELb0ELb0EEEJSF_NS5_IJNSU_ISE_SB_EENSU_INSA_ILi64EEESB_EEEEESG_SH_SG_SH_NS1E_6fusion15FusionCallbacksIS1I_NS1N_17LinearCombinationISG_fSG_fLNS_15FloatRoundStyleE2EEESF_S1M_JEEENS4_5SM1004TMEM4LOAD26SM100_TMEM_LOAD_32dp32b64xES11_NS12_INS13_ILi2ELi4ELi3EEES16_NSU_INS5_IJS17_S1K_EEENS5_IJS1K_SB_EEEEEEENS4_39AutoVectorizingCopyWithAssumedAlignmentILi128EEENS4_14SM90_TMA_STOREES21_S23_S23_EEEvvEEEEvNT_6ParamsE)
        /*08c8*/ 	.short	0x0380
        /*08ca*/ 	.short	0x0800


	//----- nvinfo : EIATTR_SW_WAR
	.align		4
.L_55:
        /*08cc*/ 	.byte	0x04, 0x36
        /*08ce*/ 	.short	(.L_57 - .L_56)
.L_56:
        /*08d0*/ 	.word	0x00000008
.L_57:


//--------------------- .nv.callgraph             --------------------------
	.section	.nv.callgraph,"",@"SHT_CUDA_CALLGRAPH"
	.align	4
	.sectionentsize	8
	.align		4
        /*0000*/ 	.word	0x00000000
	.align		4
        /*0004*/ 	.word	0xffffffff
	.align		4
        /*0008*/ 	.word	index@(_ZN7cutlass13device_kernelINS_4gemm6kernel13GemmUniversalIN4cute5tupleIJiiiiEEENS1_10collective13CollectiveMmaINS1_35MainloopSm100TmaUmmaWarpSpecializedILi6ELi2ELi4ENS5_IJNS4_1CILi1EEESB_SB_EEEEENS5_IJNSA_ILi128EEESE_SE_EEENS_12float_e5m2_tENS5_IJlSB_lEEESG_SH_NS4_8TiledMMAINS4_8MMA_AtomIJNS4_10MMA_TraitsINS4_19SM100_MMA_F8F6F4_SSEJSG_SG_fSE_SE_NS4_17integral_constantINS4_4UMMA5MajorELSO_0EEESP_NSM_INSN_7ScaleInELSQ_0EEESR_EEEEEENS4_6LayoutISC_NS5_IJNSA_ILi0EEESV_SV_EEEEENS5_IJNS4_10UnderscoreESY_SY_EEEEENS4_13SM90_TMA_LOADENS4_14ComposedLayoutINS4_7SwizzleILi3ELi4ELi3EEENS4_18smem_ptr_flag_bitsILi8EEENSU_INS5_IJNSA_ILi8EEESE_EEENS5_IJSE_SB_EEEEEEEvNS4_8identityES11_S1B_vS1C_EENS_8epilogue10collective18CollectiveEpilogueINS1E_23Sm100TmaWarpSpecializedILi2ELi2ELi64ELb0ELb0EEEJSF_NS5_IJNSU_ISE_SB_EENSU_INSA_ILi64EEESB_EEEEESG_SH_SG_SH_NS1E_6fusion15FusionCallbacksIS1I_NS1N_17LinearCombinationISG_fSG_fLNS_15FloatRoundStyleE2EEESF_S1M_JEEENS4_5SM1004TMEM4LOAD26SM100_TMEM_LOAD_32dp32b64xES11_NS12_INS13_ILi2ELi4ELi3EEES16_NSU_INS5_IJS17_S1K_EEENS5_IJS1K_SB_EEEEEEENS4_39AutoVectorizingCopyWithAssumedAlignmentILi128EEENS4_14SM90_TMA_STOREES21_S23_S23_EEEvvEEEEvNT_6ParamsE)
	.align		4
        /*000c*/ 	.word	index@(__assertfail)
	.align		4
        /*0010*/ 	.word	0x00000000
	.align		4
        /*0014*/ 	.word	0xfffffffe
	.align		4
        /*0018*/ 	.word	0x00000000
	.align		4
        /*001c*/ 	.word	0xfffffffd
	.align		4
        /*0020*/ 	.word	0x00000000
	.align		4
        /*0024*/ 	.word	0xfffffffc


//--------------------- .nv.constant4             --------------------------
	.section	.nv.constant4,"a",@progbits
	.align	8
	.align		8
.nv.constant4:
        /*0000*/ 	.dword	__assertfail
	.align		8
        /*0008*/ 	.dword	__unnamed_1
	.align		8
        /*0010*/ 	.dword	__unnamed_2
	.align		8
        /*0018*/ 	.dword	_ZN40_INTERNAL_081a7360_4_k_cu_25e6c1d5_335754cuda3std3__45__cpo5beginE
	.align		8
        /*0020*/ 	.dword	_ZN40_INTERNAL_081a7360_4_k_cu_25e6c1d5_335754cuda3std3__45__cpo3endE
	.align		8
        /*0028*/ 	.dword	_ZN40_INTERNAL_081a7360_4_k_cu_25e6c1d5_335754cuda3std3__45__cpo6cbeginE
	.align		8
        /*0030*/ 	.dword	_ZN40_INTERNAL_081a7360_4_k_cu_25e6c1d5_335754cuda3std3__45__cpo4cendE
	.align		8
        /*0038*/ 	.dword	_ZN40_INTERNAL_081a7360_4_k_cu_25e6c1d5_335754cuda3std3__442_GLOBAL__N__081a7360_4_k_cu_25e6c1d5_335756ignoreE
	.align		8
        /*0040*/ 	.dword	_ZN40_INTERNAL_081a7360_4_k_cu_25e6c1d5_335754cuda3std3__419piecewise_constructE
	.align		8
        /*0048*/ 	.dword	_ZN40_INTERNAL_081a7360_4_k_cu_25e6c1d5_335754cuda3std3__48in_placeE
	.align		8
        /*0050*/ 	.dword	_ZN40_INTERNAL_081a7360_4_k_cu_25e6c1d5_335754cuda3std6ranges3__45__cpo4swapE
	.align		8
        /*0058*/ 	.dword	_ZN40_INTERNAL_081a7360_4_k_cu_25e6c1d5_335754cuda3std6ranges3__45__cpo9iter_moveE
	.align		8
        /*0060*/ 	.dword	_ZN40_INTERNAL_081a7360_4_k_cu_25e6c1d5_335754cute7productE
	.align		8
        /*0068*/ 	.dword	_ZN40_INTERNAL_081a7360_4_k_cu_25e6c1d5_335754cute1_E
	.align		8
        /*0070*/ 	.dword	$str$25
	.align		8
        /*0078*/ 	.dword	$str$26
	.align		8
        /*0080*/ 	.dword	$str$27
	.align		8
        /*0088*/ 	.dword	$str$28


//--------------------- .text._ZN7cutlass13device_kernelINS_4gemm6kernel13GemmUniversalIN4cute5tupleIJiiiiEEENS1_10collective13CollectiveMmaINS1_35MainloopSm100TmaUmmaWarpSpecializedILi6ELi2ELi4ENS5_IJNS4_1CILi1EEESB_SB_EEEEENS5_IJNSA_ILi128EEESE_SE_EEENS_12float_e5m2_tENS5_IJlSB_lEEESG_SH_NS4_8TiledMMAINS4_8MMA_AtomIJNS4_10MMA_TraitsINS4_19SM100_MMA_F8F6F4_SSEJSG_SG_fSE_SE_NS4_17integral_constantINS4_4UMMA5MajorELSO_0EEESP_NSM_INSN_7ScaleInELSQ_0EEESR_EEEEEENS4_6LayoutISC_NS5_IJNSA_ILi0EEESV_SV_EEEEENS5_IJNS4_10UnderscoreESY_SY_EEEEENS4_13SM90_TMA_LOADENS4_14ComposedLayoutINS4_7SwizzleILi3ELi4ELi3EEENS4_18smem_ptr_flag_bitsILi8EEENSU_INS5_IJNSA_ILi8EEESE_EEENS5_IJSE_SB_EEEEEEEvNS4_8identityES11_S1B_vS1C_EENS_8epilogue10collective18CollectiveEpilogueINS1E_23Sm100TmaWarpSpecializedILi2ELi2ELi64ELb0ELb0EEEJSF_NS5_IJNSU_ISE_SB_EENSU_INSA_ILi64EEESB_EEEEESG_SH_SG_SH_NS1E_6fusion15FusionCallbacksIS1I_NS1N_17LinearCombinationISG_fSG_fLNS_15FloatRoundStyleE2EEESF_S1M_JEEENS4_5SM1004TMEM4LOAD26SM100_TMEM_LOAD_32dp32b64xES11_NS12_INS13_ILi2ELi4ELi3EEES16_NSU_INS5_IJS17_S1K_EEENS5_IJS1K_SB_EEEEEEENS4_39AutoVectorizingCopyWithAssumedAlignmentILi128EEENS4_14SM90_TMA_STOREES21_S23_S23_EEEvvEEEEvNT_6ParamsE --------------------------
	.section	.text._ZN7cutlass13device_kernelINS_4gemm6kernel13GemmUniversalIN4cute5tupleIJiiiiEEENS1_10collective13CollectiveMmaINS1_35MainloopSm100TmaUmmaWarpSpecializedILi6ELi2ELi4ENS5_IJNS4_1CILi1EEESB_SB_EEEEENS5_IJNSA_ILi128EEESE_SE_EEENS_12float_e5m2_tENS5_IJlSB_lEEESG_SH_NS4_8TiledMMAINS4_8MMA_AtomIJNS4_10MMA_TraitsINS4_19SM100_MMA_F8F6F4_SSEJSG_SG_fSE_SE_NS4_17integral_constantINS4_4UMMA5MajorELSO_0EEESP_NSM_INSN_7ScaleInELSQ_0EEESR_EEEEEENS4_6LayoutISC_NS5_IJNSA_ILi0EEESV_SV_EEEEENS5_IJNS4_10UnderscoreESY_SY_EEEEENS4_13SM90_TMA_LOADENS4_14ComposedLayoutINS4_7SwizzleILi3ELi4ELi3EEENS4_18smem_ptr_flag_bitsILi8EEENSU_INS5_IJNSA_ILi8EEESE_EEENS5_IJSE_SB_EEEEEEEvNS4_8identityES11_S1B_vS1C_EENS_8epilogue10collective18CollectiveEpilogueINS1E_23Sm100TmaWarpSpecializedILi2ELi2ELi64ELb0ELb0EEEJSF_NS5_IJNSU_ISE_SB_EENSU_INSA_ILi64EEESB_EEEEESG_SH_SG_SH_NS1E_6fusion15FusionCallbacksIS1I_NS1N_17LinearCombinationISG_fSG_fLNS_15FloatRoundStyleE2EEESF_S1M_JEEENS4_5SM1004TMEM4LOAD26SM100_TMEM_LOAD_32dp32b64xES11_NS12_INS13_ILi2ELi4ELi3EEES16_NSU_INS5_IJS17_S1K_EEENS5_IJS1K_SB_EEEEEEENS4_39AutoVectorizingCopyWithAssumedAlignmentILi128EEENS4_14SM90_TMA_STOREES21_S23_S23_EEEvvEEEEvNT_6ParamsE,"ax",@progbits
	.align	128
.text._ZN7cutlass13device_kernelINS_4gemm6kernel13GemmUniversalIN4cute5tupleIJiiiiEEENS1_10collective13CollectiveMmaINS1_35MainloopSm100TmaUmmaWarpSpecializedILi6ELi2ELi4ENS5_IJNS4_1CILi1EEESB_SB_EEEEENS5_IJNSA_ILi128EEESE_SE_EEENS_12float_e5m2_tENS5_IJlSB_lEEESG_SH_NS4_8TiledMMAINS4_8MMA_AtomIJNS4_10MMA_TraitsINS4_19SM100_MMA_F8F6F4_SSEJSG_SG_fSE_SE_NS4_17integral_constantINS4_4UMMA5MajorELSO_0EEESP_NSM_INSN_7ScaleInELSQ_0EEESR_EEEEEENS4_6LayoutISC_NS5_IJNSA_ILi0EEESV_SV_EEEEENS5_IJNS4_10UnderscoreESY_SY_EEEEENS4_13SM90_TMA_LOADENS4_14ComposedLayoutINS4_7SwizzleILi3ELi4ELi3EEENS4_18smem_ptr_flag_bitsILi8EEENSU_INS5_IJNSA_ILi8EEESE_EEENS5_IJSE_SB_EEEEEEEvNS4_8identityES11_S1B_vS1C_EENS_8epilogue10collective18CollectiveEpilogueINS1E_23Sm100TmaWarpSpecializedILi2ELi2ELi64ELb0ELb0EEEJSF_NS5_IJNSU_ISE_SB_EENSU_INSA_ILi64EEESB_EEEEESG_SH_SG_SH_NS1E_6fusion15FusionCallbacksIS1I_NS1N_17LinearCombinationISG_fSG_fLNS_15FloatRoundStyleE2EEESF_S1M_JEEENS4_5SM1004TMEM4LOAD26SM100_TMEM_LOAD_32dp32b64xES11_NS12_INS13_ILi2ELi4ELi3EEES16_NSU_INS5_IJS17_S1K_EEENS5_IJS1K_SB_EEEEEEENS4_39AutoVectorizingCopyWithAssumedAlignmentILi128EEENS4_14SM90_TMA_STOREES21_S23_S23_EEEvvEEEEvNT_6ParamsE:
        .type           _ZN7cutlass13device_kernelINS_4gemm6kernel13GemmUniversalIN4cute5tupleIJiiiiEEENS1_10collective13CollectiveMmaINS1_35MainloopSm100TmaUmmaWarpSpecializedILi6ELi2ELi4ENS5_IJNS4_1CILi1EEESB_SB_EEEEENS5_IJNSA_ILi128EEESE_SE_EEENS_12float_e5m2_tENS5_IJlSB_lEEESG_SH_NS4_8TiledMMAINS4_8MMA_AtomIJNS4_10MMA_TraitsINS4_19SM100_MMA_F8F6F4_SSEJSG_SG_fSE_SE_NS4_17integral_constantINS4_4UMMA5MajorELSO_0EEESP_NSM_INSN_7ScaleInELSQ_0EEESR_EEEEEENS4_6LayoutISC_NS5_IJNSA_ILi0EEESV_SV_EEEEENS5_IJNS4_10UnderscoreESY_SY_EEEEENS4_13SM90_TMA_LOADENS4_14ComposedLayoutINS4_7SwizzleILi3ELi4ELi3EEENS4_18smem_ptr_flag_bitsILi8EEENSU_INS5_IJNSA_ILi8EEESE_EEENS5_IJSE_SB_EEEEEEEvNS4_8identityES11_S1B_vS1C_EENS_8epilogue10collective18CollectiveEpilogueINS1E_23Sm100TmaWarpSpecializedILi2ELi2ELi64ELb0ELb0EEEJSF_NS5_IJNSU_ISE_SB_EENSU_INSA_ILi64EEESB_EEEEESG_SH_SG_SH_NS1E_6fusion15FusionCallbacksIS1I_NS1N_17LinearCombinationISG_fSG_fLNS_15FloatRoundStyleE2EEESF_S1M_JEEENS4_5SM1004TMEM4LOAD26SM100_TMEM_LOAD_32dp32b64xES11_NS12_INS13_ILi2ELi4ELi3EEES16_NSU_INS5_IJS17_S1K_EEENS5_IJS1K_SB_EEEEEEENS4_39AutoVectorizingCopyWithAssumedAlignmentILi128EEENS4_14SM90_TMA_STOREES21_S23_S23_EEEvvEEEEvNT_6ParamsE,@function
        .size           _ZN7cutlass13device_kernelINS_4gemm6kernel13GemmUniversalIN4cute5tupleIJiiiiEEENS1_10collective13CollectiveMmaINS1_35MainloopSm100TmaUmmaWarpSpecializedILi6ELi2ELi4ENS5_IJNS4_1CILi1EEESB_SB_EEEEENS5_IJNSA_ILi128EEESE_SE_EEENS_12float_e5m2_tENS5_IJlSB_lEEESG_SH_NS4_8TiledMMAINS4_8MMA_AtomIJNS4_10MMA_TraitsINS4_19SM100_MMA_F8F6F4_SSEJSG_SG_fSE_SE_NS4_17integral_constantINS4_4UMMA5MajorELSO_0EEESP_NSM_INSN_7ScaleInELSQ_0EEESR_EEEEEENS4_6LayoutISC_NS5_IJNSA_ILi0EEESV_SV_EEEEENS5_IJNS4_10UnderscoreESY_SY_EEEEENS4_13SM90_TMA_LOADENS4_14ComposedLayoutINS4_7SwizzleILi3ELi4ELi3EEENS4_18smem_ptr_flag_bitsILi8EEENSU_INS5_IJNSA_ILi8EEESE_EEENS5_IJSE_SB_EEEEEEEvNS4_8identityES11_S1B_vS1C_EENS_8epilogue10collective18CollectiveEpilogueINS1E_23Sm100TmaWarpSpecializedILi2ELi2ELi64ELb0ELb0EEEJSF_NS5_IJNSU_ISE_SB_EENSU_INSA_ILi64EEESB_EEEEESG_SH_SG_SH_NS1E_6fusion15FusionCallbacksIS1I_NS1N_17LinearCombinationISG_fSG_fLNS_15FloatRoundStyleE2EEESF_S1M_JEEENS4_5SM1004TMEM4LOAD26SM100_TMEM_LOAD_32dp32b64xES11_NS12_INS13_ILi2ELi4ELi3EEES16_NSU_INS5_IJS17_S1K_EEENS5_IJS1K_SB_EEEEEEENS4_39AutoVectorizingCopyWithAssumedAlignmentILi128EEENS4_14SM90_TMA_STOREES21_S23_S23_EEEvvEEEEvNT_6ParamsE,(.L_x_149 - _ZN7cutlass13device_kernelINS_4gemm6kernel13GemmUniversalIN4cute5tupleIJiiiiEEENS1_10collective13CollectiveMmaINS1_35MainloopSm100TmaUmmaWarpSpecializedILi6ELi2ELi4ENS5_IJNS4_1CILi1EEESB_SB_EEEEENS5_IJNSA_ILi128EEESE_SE_EEENS_12float_e5m2_tENS5_IJlSB_lEEESG_SH_NS4_8TiledMMAINS4_8MMA_AtomIJNS4_10MMA_TraitsINS4_19SM100_MMA_F8F6F4_SSEJSG_SG_fSE_SE_NS4_17integral_constantINS4_4UMMA5MajorELSO_0EEESP_NSM_INSN_7ScaleInELSQ_0EEESR_EEEEEENS4_6LayoutISC_NS5_IJNSA_ILi0EEESV_SV_EEEEENS5_IJNS4_10UnderscoreESY_SY_EEEEENS4_13SM90_TMA_LOADENS4_14ComposedLayoutINS4_7SwizzleILi3ELi4ELi3EEENS4_18smem_ptr_flag_bitsILi8EEENSU_INS5_IJNSA_ILi8EEESE_EEENS5_IJSE_SB_EEEEEEEvNS4_8identityES11_S1B_vS1C_EENS_8epilogue10collective18CollectiveEpilogueINS1E_23Sm100TmaWarpSpecializedILi2ELi2ELi64ELb0ELb0EEEJSF_NS5_IJNSU_ISE_SB_EENSU_INSA_ILi64EEESB_EEEEESG_SH_SG_SH_NS1E_6fusion15FusionCallbacksIS1I_NS1N_17LinearCombinationISG_fSG_fLNS_15FloatRoundStyleE2EEESF_S1M_JEEENS4_5SM1004TMEM4LOAD26SM100_TMEM_LOAD_32dp32b64xES11_NS12_INS13_ILi2ELi4ELi3EEES16_NSU_INS5_IJS17_S1K_EEENS5_IJS1K_SB_EEEEEEENS4_39AutoVectorizingCopyWithAssumedAlignmentILi128EEENS4_14SM90_TMA_STOREES21_S23_S23_EEEvvEEEEvNT_6ParamsE)
        .other          _ZN7cutlass13device_kernelINS_4gemm6kernel13GemmUniversalIN4cute5tupleIJiiiiEEENS1_10collective13CollectiveMmaINS1_35MainloopSm100TmaUmmaWarpSpecializedILi6ELi2ELi4ENS5_IJNS4_1CILi1EEESB_SB_EEEEENS5_IJNSA_ILi128EEESE_SE_EEENS_12float_e5m2_tENS5_IJlSB_lEEESG_SH_NS4_8TiledMMAINS4_8MMA_AtomIJNS4_10MMA_TraitsINS4_19SM100_MMA_F8F6F4_SSEJSG_SG_fSE_SE_NS4_17integral_constantINS4_4UMMA5MajorELSO_0EEESP_NSM_INSN_7ScaleInELSQ_0EEESR_EEEEEENS4_6LayoutISC_NS5_IJNSA_ILi0EEESV_SV_EEEEENS5_IJNS4_10UnderscoreESY_SY_EEEEENS4_13SM90_TMA_LOADENS4_14ComposedLayoutINS4_7SwizzleILi3ELi4ELi3EEENS4_18smem_ptr_flag_bitsILi8EEENSU_INS5_IJNSA_ILi8EEESE_EEENS5_IJSE_SB_EEEEEEEvNS4_8identityES11_S1B_vS1C_EENS_8epilogue10collective18CollectiveEpilogueINS1E_23Sm100TmaWarpSpecializedILi2ELi2ELi64ELb0ELb0EEEJSF_NS5_IJNSU_ISE_SB_EENSU_INSA_ILi64EEESB_EEEEESG_SH_SG_SH_NS1E_6fusion15FusionCallbacksIS1I_NS1N_17LinearCombinationISG_fSG_fLNS_15FloatRoundStyleE2EEESF_S1M_JEEENS4_5SM1004TMEM4LOAD26SM100_TMEM_LOAD_32dp32b64xES11_NS12_INS13_ILi2ELi4ELi3EEES16_NSU_INS5_IJS17_S1K_EEENS5_IJS1K_SB_EEEEEEENS4_39AutoVectorizingCopyWithAssumedAlignmentILi128EEENS4_14SM90_TMA_STOREES21_S23_S23_EEEvvEEEEvNT_6ParamsE,@"STO_CUDA_ENTRY STV_DEFAULT"
_ZN7cutlass13device_kernelINS_4gemm6kernel13GemmUniversalIN4cute5tupleIJiiiiEEENS1_10collective13CollectiveMmaINS1_35MainloopSm100TmaUmmaWarpSpecializedILi6ELi2ELi4ENS5_IJNS4_1CILi1EEESB_SB_EEEEENS5_IJNSA_ILi128EEESE_SE_EEENS_12float_e5m2_tENS5_IJlSB_lEEESG_SH_NS4_8TiledMMAINS4_8MMA_AtomIJNS4_10MMA_TraitsINS4_19SM100_MMA_F8F6F4_SSEJSG_SG_fSE_SE_NS4_17integral_constantINS4_4UMMA5MajorELSO_0EEESP_NSM_INSN_7ScaleInELSQ_0EEESR_EEEEEENS4_6LayoutISC_NS5_IJNSA_ILi0EEESV_SV_EEEEENS5_IJNS4_10UnderscoreESY_SY_EEEEENS4_13SM90_TMA_LOADENS4_14ComposedLayoutINS4_7SwizzleILi3ELi4ELi3EEENS4_18smem_ptr_flag_bitsILi8EEENSU_INS5_IJNSA_ILi8EEESE_EEENS5_IJSE_SB_EEEEEEEvNS4_8identityES11_S1B_vS1C_EENS_8epilogue10collective18CollectiveEpilogueINS1E_23Sm100TmaWarpSpecializedILi2ELi2ELi64ELb0ELb0EEEJSF_NS5_IJNSU_ISE_SB_EENSU_INSA_ILi64EEESB_EEEEESG_SH_SG_SH_NS1E_6fusion15FusionCallbacksIS1I_NS1N_17LinearCombinationISG_fSG_fLNS_15FloatRoundStyleE2EEESF_S1M_JEEENS4_5SM1004TMEM4LOAD26SM100_TMEM_LOAD_32dp32b64xES11_NS12_INS13_ILi2ELi4ELi3EEES16_NSU_INS5_IJS17_S1K_EEENS5_IJS1K_SB_EEEEEEENS4_39AutoVectorizingCopyWithAssumedAlignmentILi128EEENS4_14SM90_TMA_STOREES21_S23_S23_EEEvvEEEEvNT_6ParamsE:
[----:B------:R-:W1:Y:S01]  /*0000*/  LDC R1, c[0x0][0x37c] ;  /* 0x0000df00ff017b82 */ /* 0x000e620000000800 */
[----:B------:R-:W2:Y:S01]  /*0010*/  S2R R189, SR_TID.X ;  /* 0x0000000000bd7919 */ /* 0x000ea20000002100 */
[----:B------:R-:W3:Y:S01]  /*0020*/  LDCU.64 UR4, c[0x0][0x890] ;  /* 0x00011200ff0477ac */ /* 0x000ee20008000a00 */
[----:B------:R-:W-:Y:S02]  /*0030*/  PRMT R171, RZ, 0x7610, R171 ;  /* 0x00007610ffab7816 */ /* 0x000fe400000000ab */
[----:B------:R-:W-:Y:S01]  /*0040*/  ELECT P5, URZ, PT ;  /* 0x0000000000ff782f */ /* 0x000fe200038a0000 */
[----:B------:R-:W4:Y:S01]  /*0050*/  LDCU.64 UR46, c[0x0][0x358] ;  /* 0x00006b00ff2e77ac */ /* 0x000f220008000a00 */
[----:B---3--:R-:W-:-:S04]  /*0060*/  UISETP.NE.U32.AND UP0, UPT, UR4, URZ, UPT ;  /* 0x000000ff0400728c */ /* 0x008fc8000bf05070 */
[----:B------:R-:W-:Y:S01]  /*0070*/  UISETP.NE.AND.EX UP0, UPT, UR5, URZ, UPT, UP0 ;  /* 0x000000ff0500728c */ /* 0x000fe2000bf05300 */
[----:B--2---:R-:W-:-:S05]  /*0080*/  SHF.R.U32.HI R173, RZ, 0x5, R189 ;  /* 0x00000005ffad7819 */ /* 0x004fca00000116bd */
[----:B------:R-:W2:Y:S02]  /*0090*/  SHFL.IDX PT, R0, R173, RZ, 0x1f ;  /* 0x00001fffad007589 */ /* 0x000ea400000e0000 */
[----:B--2---:R-:W-:Y:S01]  /*00a0*/  R2UR UR8, R0 ;  /* 0x00000000000872ca */ /* 0x004fe200000e0000 */
[----:B-1--4-:R-:W-:-:S14]  /*00b0*/  BRA.U UP0, `(.L_x_0) ;  /* 0x00000001002c7547 */ /* 0x012fdc000b800000 */
[----:B------:R-:W1:Y:S02]  /*00c0*/  LDCU.64 UR6, c[0x0][0x888] ;  /* 0x00011100ff0677ac */ /* 0x000e640008000a00 */
[----:B-1----:R-:W-:-:S04]  /*00d0*/  UISETP.NE.U32.AND UP0, UPT, UR6, URZ, UPT ;  /* 0x000000ff0600728c */ /* 0x002fc8000bf05070 */
[----:B------:R-:W-:-:S09]  /*00e0*/  UISETP.NE.AND.EX UP0, UPT, UR7, URZ, UPT, UP0 ;  /* 0x000000ff0700728c */ /* 0x000fd2000bf05300 */
[----:B------:R-:W-:Y:S05]  /*00f0*/  BRA.U !UP0, `(.L_x_1) ;  /* 0x0000000108107547 */ /* 0x000fea000b800000 */
[----:B------:R-:W1:Y:S02]  /*0100*/  LDC.64 R2, c[0x0][0x888] ;  /* 0x00022200ff027b82 */ /* 0x000e640000000a00 */
[----:B-1----:R1:W5:Y:S01]  /*0110*/  LDG.E R81, desc[UR46][R2.64] ;  /* 0x0000002e02517981 */ /* 0x002362000c1e1900 */
[----:B------:R-:W-:Y:S01]  /*0120*/  HFMA2 R171, -RZ, RZ, 0, 5.9604644775390625e-08 ;  /* 0x00000001ffab7431 */ /* 0x000fe200000001ff */
[----:B------:R-:W-:Y:S05]  /*0130*/  BRA `(.L_x_0) ;  /* 0x00000000000c7947 */ /* 0x000fea0003800000 */
.L_x_1:
[----:B------:R-:W1:Y:S01]  /*0140*/  LDCU UR6, c[0x0][0x880] ;  /* 0x00011000ff0677ac */ /* 0x000e620008000800 */
[----:B------:R-:W-:Y:S01]  /*0150*/  HFMA2 R171, -RZ, RZ, 0, 5.9604644775390625e-08 ;  /* 0x00000001ffab7431 */ /* 0x000fe200000001ff */
[----:B-1----:R-:W-:-:S07]  /*0160*/  MOV R81, UR6 ;  /* 0x0000000600517c02 */ /* 0x002fce0008000f00 */
.L_x_0:
[----:B------:R-:W2:Y:S02]  /*0170*/  LDCU.64 UR6, c[0x0][0x8b0] ;  /* 0x00011600ff0677ac */ /* 0x000ea40008000a00 */
[----:B--2---:R-:W-:-:S04]  /*0180*/  UISETP.NE.U32.AND UP0, UPT, UR6, URZ, UPT ;  /* 0x000000ff0600728c */ /* 0x004fc8000bf05070 */
[----:B------:R-:W-:-:S09]  /*0190*/  UISETP.NE.AND.EX UP0, UPT, UR7, URZ, UPT, UP0 ;  /* 0x000000ff0700728c */ /* 0x000fd2000bf05300 */
[----:B------:R-:W-:Y:S05]  /*01a0*/  BRA.U UP0, `(.L_x_2) ;  /* 0x0000000100247547 */ /* 0x000fea000b800000 */
[----:B------:R-:W2:Y:S02]  /*01b0*/  LDCU.64 UR6, c[0x0][0x8a8] ;  /* 0x00011500ff0677ac */ /* 0x000ea40008000a00 */
[----:B--2---:R-:W-:-:S04]  /*01c0*/  UISETP.NE.U32.AND UP0, UPT, UR6, URZ, UPT ;  /* 0x000000ff0600728c */ /* 0x004fc8000bf05070 */
[----:B------:R-:W-:-:S09]  /*01d0*/  UISETP.NE.AND.EX UP0, UPT, UR7, URZ, UPT, UP0 ;  /* 0x000000ff0700728c */ /* 0x000fd2000bf05300 */
[----:B------:R-:W-:Y:S05]  /*01e0*/  BRA.U !UP0, `(.L_x_3) ;  /* 0x00000001080c7547 */ /* 0x000fea000b800000 */
[----:B------:R-:W2:Y:S02]  /*01f0*/  LDC.64 R78, c[0x0][0x8a8] ;  /* 0x00022a00ff4e7b82 */ /* 0x000ea40000000a00 */
[----:B--2---:R2:W5:Y:S01]  /*0200*/  LDG.E R78, desc[UR46][R78.64] ;  /* 0x0000002e4e4e7981 */ /* 0x004562000c1e1900 */
[----:B------:R-:W-:Y:S05]  /*0210*/  BRA `(.L_x_2) ;  /* 0x0000000000087947 */ /* 0x000fea0003800000 */
.L_x_3:
[----:B------:R-:W2:Y:S02]  /*0220*/  LDCU UR6, c[0x0][0x8a0] ;  /* 0x00011400ff0677ac */ /* 0x000ea40008000800 */
[----:B--2---:R-:W-:Y:S02]  /*0230*/  MOV R78, UR6 ;  /* 0x00000006004e7c02 */ /* 0x004fe40008000f00 */
.L_x_2:
[----:B------:R-:W-:Y:S01]  /*0240*/  IMAD.U32 R0, RZ, RZ, UR8 ;  /* 0x00000008ff007e24 */ /* 0x000fe2000f8e00ff */
[----:B------:R-:W-:Y:S04]  /*0250*/  BSSY.RECONVERGENT B0, `(.L_x_4) ;  /* 0x000000c000007945 */ /* 0x000fe80003800200 */
[C---:B------:R-:W-:Y:S02]  /*0260*/  ISETP.NE.OR P1, PT, R0.reuse, 0x1, !P5 ;  /* 0x000000010000780c */ /* 0x040fe40006f25670 */
[----:B------:R-:W-:-:S11]  /*0270*/  ISETP.NE.OR P0, PT, R0, 0x3, !P5 ;  /* 0x000000030000780c */ /* 0x000fd60006f05670 */
[----:B------:R-:W-:Y:S05]  /*0280*/  @P1 BRA `(.L_x_5) ;  /* 0x0000000000201947 */ /* 0x000fea0003800000 */
[----:B------:R-:W3:Y:S02]  /*0290*/  LDCU.64 UR6, c[0x0][0x348] ;  /* 0x00006900ff0677ac */ /* 0x000ee40008000a00 */
[----:B---3--:R-:W-:Y:S02]  /*02a0*/  UIADD3 UR10, UP1, UPT, UR6, 0x80, URZ ;  /* 0x00000080060a7890 */ /* 0x008fe4000ff3e0ff */
[----:B------:R-:W-:Y:S02]  /*02b0*/  UIADD3 UR6, UP0, UPT, UR6, 0x180, URZ ;  /* 0x0000018006067890 */ /* 0x000fe4000ff1e0ff */
[----:B------:R-:W-:Y:S02]  /*02c0*/  UIADD3.X UR11, UPT, UPT, URZ, UR7, URZ, UP1, !UPT ;  /* 0x00000007ff0b7290 */ /* 0x000fe40008ffe4ff */
[----:B------:R-:W-:-:S07]  /*02d0*/  UIADD3.X UR7, UPT, UPT, URZ, UR7, URZ, UP0, !UPT ;  /* 0x00000007ff077290 */ /* 0x000fce00087fe4ff */
[----:B------:R3:W-:Y:S02]  /*02e0*/  UTMACCTL.PF [UR10] ;  /* 0x000000000a0079b9 */ /* 0x0007e40008040000 */
[----:B------:R3:W-:Y:S02]  /*02f0*/  UTMACCTL.PF [UR6] ;  /* 0x00000000060079b9 */ /* 0x0007e40008040000 */
[----:B---3--:R-:W-:Y:S01]  /*0300*/  NOP ;  /* 0x0000000000007918 */ /* 0x008fe20000000000 */
.L_x_5:
[----:B------:R-:W-:Y:S05]  /*0310*/  BSYNC.RECONVERGENT B0 ;  /* 0x0000000000007941 */ /* 0x000fea0003800200 */
.L_x_4:
[----:B------:R-:W-:Y:S04]  /*0320*/  BSSY.RECONVERGENT B0, `(.L_x_6) ;  /* 0x000000a000007945 */ /* 0x000fe80003800200 */
        /* <DEDUP_REMOVED lines=9> */
.L_x_7:
[----:B------:R-:W-:Y:S05]  /*03c0*/  BSYNC.RECONVERGENT B0 ;  /* 0x0000000000007941 */ /* 0x000fea0003800200 */
.L_x_6:
[----:B------:R-:W3:Y:S01]  /*03d0*/  LDCU.64 UR6, c[0x0][0x888] ;  /* 0x00011100ff0677ac */ /* 0x000ee20008000a00 */
[----:B------:R-:W-:Y:S02]  /*03e0*/  UISETP.EQ.U32.AND UP1, UPT, UR4, URZ, UPT ;  /* 0x000000ff0400728c */ /* 0x000fe4000bf22070 */
[----:B------:R-:W-:Y:S02]  /*03f0*/  UPLOP3.LUT UP2, UPT, UPT, UPT, UPT, 0x80, 0x8 ;  /* 0x000000000008789c */ /* 0x000fe40003f4f070 */
[----:B---3--:R-:W-:-:S04]  /*0400*/  UISETP.NE.U32.AND UP0, UPT, UR6, URZ, UPT ;  /* 0x000000ff0600728c */ /* 0x008fc8000bf05070 */
[----:B------:R-:W-:-:S04]  /*0410*/  UISETP.NE.AND.EX UP0, UPT, UR7, URZ, UPT, UP0 ;  /* 0x000000ff0700728c */ /* 0x000fc8000bf05300 */
[----:B------:R-:W-:-:S04]  /*0420*/  UISETP.EQ.OR.EX UP3, UPT, UR5, URZ, !UP0, UP1 ;  /* 0x000000ff0500728c */ /* 0x000fc8000c762710 */
[----:B------:R-:W-:-:S05]  /*0430*/  UP2UR UR50, UPR, URZ, 0x8 ;  /* 0x00000008ff327883 */ /* 0x000fca0008000000 */
[----:B------:R-:W-:Y:S07]  /*0440*/  BRA.U !UP3, `(.L_x_8) ;  /* 0x000000010b207547 */ /* 0x000fee000b800000 */
[----:B------:R-:W-:Y:S01]  /*0450*/  UISETP.NE.U32.AND UP2, UPT, UR4, URZ, UPT ;  /* 0x000000ff0400728c */ /* 0x000fe2000bf45070 */
[----:B-----5:R-:W-:Y:S01]  /*0460*/  FSETP.NEU.AND P0, PT, R81, RZ, PT ;  /* 0x000000ff5100720b */ /* 0x020fe20003f0d000 */
[----:B------:R-:W-:Y:S02]  /*0470*/  USEL UR4, URZ, 0xffffffff, UP0 ;  /* 0xffffffffff047887 */ /* 0x000fe40008000000 */
[----:B------:R-:W-:-:S10]  /*0480*/  UISETP.NE.AND.EX UP2, UPT, UR5, URZ, UPT, UP2 ;  /* 0x000000ff0500728c */ /* 0x000fd4000bf45320 */
[----:B------:R-:W-:Y:S01]  /*0490*/  VOTEU.ANY UP1, P0 ;  /* 0x0000000000ff7886 */ /* 0x000fe20000020100 */
[----:B------:R-:W-:-:S04]  /*04a0*/  @!UP2 USEL UR4, URZ, 0xffffffff, UP1 ;  /* 0xffffffffff04a887 */ /* 0x000fc80008800000 */
[----:B------:R-:W-:-:S04]  /*04b0*/  ULOP3.LUT UR4, UR4, 0x1, URZ, 0xc0, !UPT ;  /* 0x0000000104047892 */ /* 0x000fc8000f8ec0ff */
[----:B------:R-:W-:-:S11]  /*04c0*/  UISETP.NE.U32.AND UP2, UPT, UR4, 0x1, UPT ;  /* 0x000000010400788c */ /* 0x000fd6000bf45070 */
.L_x_8:
[----:B-1----:R-:W1:Y:S01]  /*04d0*/  SHFL.IDX PT, R2, R173, RZ, 0x1f ;  /* 0x00001fffad027589 */ /* 0x002e6200000e0000 */
[----:B------:R-:W-:-:S04]  /*04e0*/  UISETP.NE.AND UP1, UPT, UR8, 0x2, UPT ;  /* 0x000000020800788c */ /* 0x000fc8000bf25270 */
[----:B------:R-:W-:Y:S01]  /*04f0*/  USEL UR6, URZ, 0x1, UP1 ;  /* 0x00000001ff067887 */ /* 0x000fe20008800000 */
[----:B-1----:R-:W-:-:S13]  /*0500*/  ISETP.NE.AND P0, PT, R2, RZ, PT ;  /* 0x000000ff0200720c */ /* 0x002fda0003f05270 */
[----:B------:R-:W-:Y:S05]  /*0510*/  @P0 BRA `(.L_x_9) ;  /* 0x0000000000580947 */ /* 0x000fea0003800000 */
[----:B------:R-:W1:Y:S01]  /*0520*/  S2UR UR5, SR_CgaCtaId ;  /* 0x00000000000579c3 */ /* 0x000e620000008800 */
[----:B------:R-:W-:Y:S01]  /*0530*/  UMOV UR7, 0x400 ;  /* 0x0000040000077882 */ /* 0x000fe20000000000 */
[----:B------:R-:W-:Y:S01]  /*0540*/  UMOV UR4, 0x1 ;  /* 0x0000000100047882 */ /* 0x000fe20000000000 */
[----:B------:R-:W-:Y:S01]  /*0550*/  ELECT P0, URZ, PT ;  /* 0x0000000000ff782f */ /* 0x000fe20003800000 */
[----:B------:R-:W-:-:S04]  /*0560*/  UIADD3 UR10, UPT, UPT, -UR4, 0x100000, URZ ;  /* 0x00100000040a7890 */ /* 0x000fc8000fffe1ff */
[----:B------:R-:W-:Y:S02]  /*0570*/  USHF.L.U32 UR11, UR10, 0xb, URZ ;  /* 0x0000000b0a0b7899 */ /* 0x000fe400080006ff */
[----:B------:R-:W-:Y:S02]  /*0580*/  USHF.L.U32 UR10, UR10, 0x1, URZ ;  /* 0x000000010a0a7899 */ /* 0x000fe400080006ff */
[----:B-1----:R-:W-:Y:S01]  /*0590*/  ULEA UR5, UR5, UR7, 0x18 ;  /* 0x0000000705057291 */ /* 0x002fe2000f8ec0ff */
[----:B------:R-:W1:Y:S11]  /*05a0*/  FENCE.VIEW.ASYNC.S ;  /* 0x00000000000073c6 */ /* 0x000e760000000000 */
[----:B-1----:R1:W3:Y:S01]  /*05b0*/  SYNCS.EXCH.64 URZ, [UR5], UR10 ;  /* 0x0000000a05ff75b2 */ /* 0x0022e20008000100 */
[----:B------:R1:W4:Y:S01]  /*05c0*/  SYNCS.EXCH.64 URZ, [UR5+0x30], UR10 ;  /* 0x0000300a05ff75b2 */ /* 0x0003220008000100 */
[----:B------:R1:W1:Y:S01]  /*05d0*/  SYNCS.EXCH.64 URZ, [UR5+0x8], UR10 ;  /* 0x0000080a05ff75b2 */ /* 0x0002620008000100 */
        /* <DEDUP_REMOVED lines=9> */
[----:B------:R-:W-:Y:S01]  /*0670*/  NOP ;  /* 0x0000000000007918 */ /* 0x000fe20000000000 */
.L_x_9:
[----:B------:R-:W2:Y:S01]  /*0680*/  SHFL.IDX PT, R2, R173, RZ, 0x1f ;  /* 0x00001fffad027589 */ /* 0x000ea200000e0000 */
[----:B------:R-:W-:Y:S01]  /*0690*/  NOP ;  /* 0x0000000000007918 */ /* 0x000fe20000000000 */
[----:B--2---:R-:W-:-:S13]  /*06a0*/  ISETP.NE.AND P0, PT, R2, 0x1, PT ;  /* 0x000000010200780c */ /* 0x004fda0003f05270 */
[----:B------:R-:W-:Y:S05]  /*06b0*/  @P0 BRA `(.L_x_10) ;  /* 0x0000000000480947 */ /* 0x000fea0003800000 */
[----:B------:R-:W2:Y:S01]  /*06c0*/  S2UR UR7, SR_CgaCtaId ;  /* 0x00000000000779c3 */ /* 0x000ea20000008800 */
[----:B------:R-:W-:Y:S01]  /*06d0*/  UMOV UR9, 0x400 ;  /* 0x0000040000097882 */ /* 0x000fe20000000000 */
[----:B-1----:R-:W-:Y:S01]  /*06e0*/  UMOV UR5, 0x20 ;  /* 0x0000002000057882 */ /* 0x002fe20000000000 */
[----:B------:R-:W-:Y:S01]  /*06f0*/  UMOV UR4, 0x80 ;  /* 0x0000008000047882 */ /* 0x000fe20000000000 */
[----:B------:R-:W-:-:S04]  /*0700*/  UIADD3 UR10, UPT, UPT, -UR5, 0x100000, URZ ;  /* 0x00100000050a7890 */ /* 0x000fc8000fffe1ff */
[----:B------:R-:W-:Y:S02]  /*0710*/  USHF.L.U32 UR11, UR10, 0xb, URZ ;  /* 0x0000000b0a0b7899 */ /* 0x000fe400080006ff */
[----:B------:R-:W-:Y:S02]  /*0720*/  USHF.L.U32 UR10, UR10, 0x1, URZ ;  /* 0x000000010a0a7899 */ /* 0x000fe400080006ff */
[----:B------:R-:W-:-:S04]  /*0730*/  UIADD3 UR4, UPT, UPT, -UR4, 0x100000, URZ ;  /* 0x0010000004047890 */ /* 0x000fc8000fffe1ff */
[----:B------:R-:W-:Y:S02]  /*0740*/  USHF.L.U32 UR5, UR4, 0xb, URZ ;  /* 0x0000000b04057899 */ /* 0x000fe400080006ff */
[----:B------:R-:W-:Y:S01]  /*0750*/  USHF.L.U32 UR4, UR4, 0x1, URZ ;  /* 0x0000000104047899 */ /* 0x000fe200080006ff */
[----:B------:R-:W-:Y:S01]  /*0760*/  ELECT P0, URZ, PT ;  /* 0x0000000000ff782f */ /* 0x000fe20003800000 */
[----:B--2---:R-:W-:Y:S01]  /*0770*/  ULEA UR7, UR7, UR9, 0x18 ;  /* 0x0000000907077291 */ /* 0x004fe2000f8ec0ff */
[----:B------:R-:W1:Y:S11]  /*0780*/  FENCE.VIEW.ASYNC.S ;  /* 0x00000000000073c6 */ /* 0x000e760000000000 */
[----:B-1----:R2:W1:Y:S01]  /*0790*/  SYNCS.EXCH.64 URZ, [UR7+0x60], UR10 ;  /* 0x0000600a07ff75b2 */ /* 0x0024620008000100 */
[----:B------:R2:W1:Y:S01]  /*07a0*/  SYNCS.EXCH.64 URZ, [UR7+0x70], UR4 ;  /* 0x0000700407ff75b2 */ /* 0x0004620008000100 */
[----:B------:R2:W1:Y:S01]  /*07b0*/  SYNCS.EXCH.64 URZ, [UR7+0x68], UR10 ;  /* 0x0000680a07ff75b2 */ /* 0x0004620008000100 */
[----:B------:R2:W1:Y:S02]  /*07c0*/  SYNCS.EXCH.64 URZ, [UR7+0x78], UR4 ;  /* 0x0000780407ff75b2 */ /* 0x0004640008000100 */
[----:B--2---:R-:W-:Y:S01]  /*07d0*/  NOP ;  /* 0x0000000000007918 */ /* 0x004fe20000000000 */
.L_x_10:
[----:B------:R-:W2:Y:S01]  /*07e0*/  SHFL.IDX PT, R2, R173, RZ, 0x1f ;  /* 0x00001fffad027589 */ /* 0x000ea200000e0000 */
[----:B------:R-:W-:Y:S01]  /*07f0*/  NOP ;  /* 0x0000000000007918 */ /* 0x000fe20000000000 */
[----:B--2---:R-:W-:-:S13]  /*0800*/  ISETP.NE.AND P0, PT, R2, 0x3, PT ;  /* 0x000000030200780c */ /* 0x004fda0003f05270 */
[----:B------:R-:W-:Y:S05]  /*0810*/  @P0 BRA `(.L_x_11) ;  /* 0x0000000000300947 */ /* 0x000fea0003800000 */
[----:B-1----:R-:W1:Y:S01]  /*0820*/  S2UR UR5, SR_CgaCtaId ;  /* 0x00000000000579c3 */ /* 0x002e620000008800 */
        /* <DEDUP_REMOVED lines=8> */
[----:B-1----:R2:W1:Y:S01]  /*08b0*/  SYNCS.EXCH.64 URZ, [UR5+0x80], UR10 ;  /* 0x0000800a05ff75b2 */ /* 0x0024620008000100 */
[----:B------:R2:W1:Y:S02]  /*08c0*/  SYNCS.EXCH.64 URZ, [UR5+0x88], UR10 ;  /* 0x0000880a05ff75b2 */ /* 0x0004640008000100 */
[----:B--2---:R-:W-:Y:S01]  /*08d0*/  NOP ;  /* 0x0000000000007918 */ /* 0x004fe20000000000 */
.L_x_11:
[----:B------:R-:W2:Y:S01]  /*08e0*/  SHFL.IDX PT, R2, R173, RZ, 0x1f ;  /* 0x00001fffad027589 */ /* 0x000ea200000e0000 */
[----:B------:R-:W-:Y:S01]  /*08f0*/  NOP ;  /* 0x0000000000007918 */ /* 0x000fe20000000000 */
[----:B--2---:R-:W-:-:S13]  /*0900*/  ISETP.NE.AND P0, PT, R2, 0x4, PT ;  /* 0x000000040200780c */ /* 0x004fda0003f05270 */
[----:B------:R-:W-:Y:S05]  /*0910*/  @P0 BRA `(.L_x_12) ;  /* 0x00000000004c0947 */ /* 0x000fea0003800000 */
[----:B-1----:R-:W1:Y:S01]  /*0920*/  S2UR UR5, SR_CgaCtaId ;  /* 0x00000000000579c3 */ /* 0x002e620000008800 */
[----:B------:R-:W-:Y:S01]  /*0930*/  UMOV UR9, 0x100 ;  /* 0x0000010000097882 */ /* 0x000fe20000000000 */
[----:B------:R-:W-:Y:S01]  /*0940*/  UMOV UR7, 0x400 ;  /* 0x0000040000077882 */ /* 0x000fe20000000000 */
[----:B------:R-:W-:Y:S01]  /*0950*/  USEL UR9, UR9, 0xe0, UP2 ;  /* 0x000000e009097887 */ /* 0x000fe20009000000 */
[----:B------:R-:W-:Y:S01]  /*0960*/  UMOV UR4, 0x1 ;  /* 0x0000000100047882 */ /* 0x000fe20000000000 */
[----:B------:R-:W-:Y:S01]  /*0970*/  ELECT P0, URZ, PT ;  /* 0x0000000000ff782f */ /* 0x000fe20003800000 */
[----:B------:R-:W-:-:S04]  /*0980*/  UIADD3 UR10, UPT, UPT, -UR4, 0x100000, URZ ;  /* 0x00100000040a7890 */ /* 0x000fc8000fffe1ff */
[----:B------:R-:W-:Y:S02]  /*0990*/  USHF.L.U32 UR11, UR10, 0xb, URZ ;  /* 0x0000000b0a0b7899 */ /* 0x000fe400080006ff */
[----:B------:R-:W-:Y:S02]  /*09a0*/  USHF.L.U32 UR10, UR10, 0x1, URZ ;  /* 0x000000010a0a7899 */ /* 0x000fe400080006ff */
[----:B------:R-:W-:-:S04]  /*09b0*/  UIADD3 UR12, UPT, UPT, -UR9, 0x100000, URZ ;  /* 0x00100000090c7890 */ /* 0x000fc8000fffe1ff */
[----:B------:R-:W-:Y:S02]  /*09c0*/  USHF.L.U32 UR13, UR12, 0xb, URZ ;  /* 0x0000000b0c0d7899 */ /* 0x000fe400080006ff */
[----:B------:R-:W-:Y:S02]  /*09d0*/  USHF.L.U32 UR12, UR12, 0x1, URZ ;  /* 0x000000010c0c7899 */ /* 0x000fe400080006ff */
[----:B-1----:R-:W-:Y:S01]  /*09e0*/  ULEA UR5, UR5, UR7, 0x18 ;  /* 0x0000000705057291 */ /* 0x002fe2000f8ec0ff */
[----:B------:R-:W1:Y:S11]  /*09f0*/  FENCE.VIEW.ASYNC.S ;  /* 0x00000000000073c6 */ /* 0x000e760000000000 */
[----:B-1----:R2:W1:Y:S01]  /*0a00*/  SYNCS.EXCH.64 URZ, [UR5+0x90], UR10 ;  /* 0x0000900a05ff75b2 */ /* 0x0024620008000100 */
[----:B------:R2:W1:Y:S01]  /*0a10*/  SYNCS.EXCH.64 URZ, [UR5+0xa0], UR12 ;  /* 0x0000a00c05ff75b2 */ /* 0x0004620008000100 */
[----:B------:R2:W1:Y:S01]  /*0a20*/  SYNCS.EXCH.64 URZ, [UR5+0x98], UR10 ;  /* 0x0000980a05ff75b2 */ /* 0x0004620008000100 */
[----:B------:R2:W1:Y:S02]  /*0a30*/  SYNCS.EXCH.64 URZ, [UR5+0xa8], UR12 ;  /* 0x0000a80c05ff75b2 */ /* 0x0004640008000100 */
[----:B--2---:R-:W-:Y:S01]  /*0a40*/  NOP ;  /* 0x0000000000007918 */ /* 0x004fe20000000000 */
.L_x_12:
        /* <DEDUP_REMOVED lines=20> */
[----:B------:R2:W1:Y:S01]  /*0b90*/  SYNCS.EXCH.64 URZ, [UR7+0xd8], UR4 ;  /* 0x0000d80407ff75b2 */ /* 0x0004620008000100 */
[----:B------:R2:W1:Y:S01]  /*0ba0*/  SYNCS.EXCH.64 URZ, [UR7+0xc0], UR10 ;  /* 0x0000c00a07ff75b2 */ /* 0x0004620008000100 */
[----:B------:R2:W1:Y:S01]  /*0bb0*/  SYNCS.EXCH.64 URZ, [UR7+0xe0], UR4 ;  /* 0x0000e00407ff75b2 */ /* 0x0004620008000100 */
[----:B------:R2:W1:Y:S01]  /*0bc0*/  SYNCS.EXCH.64 URZ, [UR7+0xc8], UR10 ;  /* 0x0000c80a07ff75b2 */ /* 0x0004620008000100 */
[----:B------:R2:W1:Y:S02]  /*0bd0*/  SYNCS.EXCH.64 URZ, [UR7+0xe8], UR4 ;  /* 0x0000e80407ff75b2 */ /* 0x0004640008000100 */
[----:B--2---:R-:W-:Y:S01]  /*0be0*/  NOP ;  /* 0x0000000000007918 */ /* 0x004fe20000000000 */
.L_x_13:
        /* <DEDUP_REMOVED lines=18> */
.L_x_14:
[----:B-1----:R-:W1:Y:S01]  /*0d10*/  S2UR UR5, SR_CTAID.X ;  /* 0x00000000000579c3 */ /* 0x002e620000002500 */
[----:B------:R-:W-:-:S05]  /*0d20*/  CS2R.32 R170, SR_CgaSize ;  /* 0x0000000000aa7805 */ /* 0x000fca0000008a00 */
[----:B------:R-:W-:-:S05]  /*0d30*/  IMAD R170, R170, -0xa0, RZ ;  /* 0xffffff60aaaa7824 */ /* 0x000fca00078e02ff */
[----:B------:R-:W-:-:S14]  /*0d40*/  R2UR UR9, R170 ;  /* 0x00000000aa0972ca */ /* 0x000fdc00000e0000 */
[----:B------:R-:W2:Y:S01]  /*0d50*/  LDCU UR9, c[0x0][UR9+0x2b0] ;  /* 0x00005600090977ac */ /* 0x000ea20008000800 */
[----:B------:R-:W-:Y:S01]  /*0d60*/  NOP ;  /* 0x0000000000007918 */ /* 0x000fe20000000000 */
[----:B------:R-:W-:-:S05]  /*0d70*/  CS2R.32 R170, SR_CgaSize ;  /* 0x0000000000aa7805 */ /* 0x000fca0000008a00 */
[----:B------:R-:W-:-:S05]  /*0d80*/  IMAD R170, R170, -0xa0, RZ ;  /* 0xffffff60aaaa7824 */ /* 0x000fca00078e02ff */
[----:B------:R-:W-:-:S14]  /*0d90*/  R2UR UR7, R170 ;  /* 0x00000000aa0772ca */ /* 0x000fdc00000e0000 */
[----:B------:R-:W3:Y:S01]  /*0da0*/  LDCU UR7, c[0x0][UR7+0x2b4] ;  /* 0x00005680070777ac */ /* 0x000ee20008000800 */
[----:B------:R-:W4:Y:S08]  /*0db0*/  S2UR UR4, SR_CTAID.Y ;  /* 0x00000000000479c3 */ /* 0x000f300000002600 */
[----:B------:R-:W3:Y:S01]  /*0dc0*/  LDC R9, c[0x0][0xb24] ;  /* 0x0002c900ff097b82 */ /* 0x000ee20000000800 */
[----:B-1----:R-:W-:-:S02]  /*0dd0*/  I2FP.F32.U32 R5, UR5 ;  /* 0x0000000500057c45 */ /* 0x002fc40008201000 */
[----:B------:R-:W-:-:S05]  /*0de0*/  CS2R.32 R3, SR_CgaSize ;  /* 0x0000000000037805 */ /* 0x000fca0000008a00 */
[----:B------:R-:W-:-:S06]  /*0df0*/  IMAD R3, R3, -0xa0, RZ ;  /* 0xffffff6003037824 */ /* 0x000fcc00078e02ff */
[----:B------:R-:W1:Y:S01]  /*0e00*/  LDC R3, c[0x0][R3+0x2a0] ;  /* 0x0000a80003037b82 */ /* 0x000e620000000800 */
[----:B------:R-:W-:Y:S01]  /*0e10*/  MOV R21, UR5 ;  /* 0x0000000500157c02 */ /* 0x000fe20008000f00 */
[----:B--2---:R-:W-:Y:S01]  /*0e20*/  FMUL R5, R5, UR9 ;  /* 0x0000000905057c20 */ /* 0x004fe20008400000 */
[----:B----4-:R-:W-:Y:S02]  /*0e30*/  I2FP.F32.U32 R4, UR4 ;  /* 0x0000000400047c45 */ /* 0x010fe40008201000 */
[----:B------:R-:W-:-:S05]  /*0e40*/  CS2R.32 R2, SR_CgaSize ;  /* 0x0000000000027805 */ /* 0x000fca0000008a00 */
[----:B------:R-:W-:-:S06]  /*0e50*/  IMAD R2, R2, -0xa0, RZ ;  /* 0xffffff6002027824 */ /* 0x000fcc00078e02ff */
[----:B------:R-:W2:Y:S01]  /*0e60*/  LDC R2, c[0x0][R2+0x2a4] ;  /* 0x0000a90002027b82 */ /* 0x000ea20000000800 */
[----:B------:R-:W4:Y:S01]  /*0e70*/  F2I.U32.TRUNC.NTZ R170, R5 ;  /* 0x0000000500aa7305 */ /* 0x000f22000020f000 */
[----:B------:R-:W-:Y:S01]  /*0e80*/  MOV R20, UR4 ;  /* 0x0000000400147c02 */ /* 0x000fe20008000f00 */
[----:B---3--:R-:W-:-:S05]  /*0e90*/  FMUL R4, R4, UR7 ;  /* 0x0000000704047c20 */ /* 0x008fca0008400000 */
[----:B------:R-:W-:Y:S01]  /*0ea0*/  BAR.SYNC.DEFER_BLOCKING 0x0 ;  /* 0x0000000000007b1d */ /* 0x000fe20000010000 */
[----:B------:R-:W-:-:S05]  /*0eb0*/  ISETP.GE.AND P0, PT, R9, 0x1, PT ;  /* 0x000000010900780c */ /* 0x000fca0003f06270 */
[----:B------:R-:W3:Y:S02]  /*0ec0*/  F2I.U32.TRUNC.NTZ R147, R4 ;  /* 0x0000000400937305 */ /* 0x000ee4000020f000 */
[----:B------:R-:W2:Y:S01]  /*0ed0*/  S2UR UR36, SR_CTAID.Z ;  /* 0x00000000002479c3 */ /* 0x000ea20000002700 */
[----:B----4-:R-:W-:-:S05]  /*0ee0*/  IADD3 R170, PT, PT, -R170, RZ, RZ ;  /* 0x000000ffaaaa7210 */ /* 0x010fca0007ffe1ff */
[----:B-1----:R-:W-:Y:S01]  /*0ef0*/  IMAD R170, R3, R170, UR5 ;  /* 0x0000000503aa7e24 */ /* 0x002fe2000f8e02aa */
[----:B---3--:R-:W-:-:S05]  /*0f00*/  IADD3 R147, PT, PT, -R147, RZ, RZ ;  /* 0x000000ff93937210 */ /* 0x008fca0007ffe1ff */
[----:B--2---:R-:W-:Y:S01]  /*0f10*/  IMAD R147, R2, R147, UR4 ;  /* 0x0000000402937e24 */ /* 0x004fe2000f8e0293 */
[----:B------:R-:W-:Y:S06]  /*0f20*/  @!P0 BRA `(.L_x_15) ;  /* 0x0000000000b88947 */ /* 0x000fec0003800000 */
[----:B------:R-:W1:Y:S01]  /*0f30*/  LDC.64 R4, c[0x0][0xb18] ;  /* 0x0002c600ff047b82 */ /* 0x000e620000000a00 */
[----:B------:R-:W-:-:S07]  /*0f40*/  ISETP.NE.AND P0, PT, R9, 0x1, PT ;  /* 0x000000010900780c */ /* 0x000fce0003f05270 */
[----:B------:R-:W2:Y:S08]  /*0f50*/  LDC R10, c[0x0][0xb0c] ;  /* 0x0002c300ff0a7b82 */ /* 0x000eb00000000800 */
[----:B------:R-:W3:Y:S08]  /*0f60*/  LDC R11, c[0x0][0x370] ;  /* 0x0000dc00ff0b7b82 */ /* 0x000ef00000000800 */
[----:B------:R-:W4:Y:S01]  /*0f70*/  LDC R12, c[0x0][0x374] ;  /* 0x0000dd00ff0c7b82 */ /* 0x000f220000000800 */
[----:B-1----:R-:W-:-:S07]  /*0f80*/  ISETP.NE.AND P1, PT, R4, 0x1, PT ;  /* 0x000000010400780c */ /* 0x002fce0003f25270 */
[----:B------:R-:W3:Y:S01]  /*0f90*/  LDC.64 R6, c[0x0][0xb10] ;  /* 0x0002c400ff067b82 */ /* 0x000ee20000000a00 */
[----:B--2---:R-:W-:-:S07]  /*0fa0*/  ISETP.NE.AND P2, PT, R10, 0x1, PT ;  /* 0x000000010a00780c */ /* 0x004fce0003f45270 */
[----:B------:R-:W1:Y:S08]  /*0fb0*/  LDC R8, c[0x0][0xb20] ;  /* 0x0002c800ff087b82 */ /* 0x000e700000000800 */
[----:B------:R-:W2:Y:S01]  /*0fc0*/  LDC.64 R2, c[0x0][0xb28] ;  /* 0x0002ca00ff027b82 */ /* 0x000ea20000000a00 */
[----:B----4-:R-:W-:-:S04]  /*0fd0*/  IMAD.HI.U32 R13, R12, R5, RZ ;  /* 0x000000050c0d7227 */ /* 0x010fc800078e00ff */
[----:B------:R-:W-:-:S04]  /*0fe0*/  IMAD.HI.U32 R5, R20, R5, RZ ;  /* 0x0000000514057227 */ /* 0x000fc800078e00ff */
[----:B---3--:R-:W-:-:S04]  /*0ff0*/  IMAD.HI.U32 R14, R11, R6, RZ ;  /* 0x000000060b0e7227 */ /* 0x008fc800078e00ff */
[C---:B------:R-:W-:Y:S01]  /*1000*/  IMAD.HI.U32 R16, R21.reuse, R6, RZ ;  /* 0x0000000615107227 */ /* 0x040fe200078e00ff */
[-C--:B------:R-:W-:Y:S02]  /*1010*/  @P2 SHF.R.U32.HI R11, RZ, R7.reuse, R14 ;  /* 0x00000007ff0b2219 */ /* 0x080fe4000001160e */
[-C--:B-1----:R-:W-:Y:S02]  /*1020*/  @P1 SHF.R.U32.HI R12, RZ, R8.reuse, R13 ;  /* 0x00000008ff0c1219 */ /* 0x082fe4000001160d */
[----:B------:R-:W-:Y:S02]  /*1030*/  SHF.R.U32.HI R5, RZ, R8, R5 ;  /* 0x00000008ff057219 */ /* 0x000fe40000011605 */
[----:B------:R-:W-:Y:S02]  /*1040*/  SHF.R.U32.HI R16, RZ, R7, R16 ;  /* 0x00000007ff107219 */ /* 0x000fe40000011610 */
[----:B------:R-:W-:Y:S01]  /*1050*/  SEL R5, R20, R5, !P1 ;  /* 0x0000000514057207 */ /* 0x000fe20004800000 */
[----:B--2---:R-:W-:Y:S01]  /*1060*/  IMAD.HI.U32 R14, R12, R2, RZ ;  /* 0x000000020c0e7227 */ /* 0x004fe200078e00ff */
[----:B------:R-:W-:-:S02]  /*1070*/  SEL R7, R21, R16, !P2 ;  /* 0x0000001015077207 */ /* 0x000fc40005000000 */
[----:B------:R-:W-:Y:S01]  /*1080*/  IADD3 R13, PT, PT, -R5, RZ, RZ ;  /* 0x000000ff050d7210 */ /* 0x000fe20007ffe1ff */
[----:B------:R-:W-:Y:S01]  /*1090*/  IMAD.HI.U32 R6, R11, R2, RZ ;  /* 0x000000020b067227 */ /* 0x000fe200078e00ff */
[----:B------:R-:W-:-:S03]  /*10a0*/  @P0 SHF.R.U32.HI R12, RZ, R3, R14 ;  /* 0x00000003ff0c0219 */ /* 0x000fc6000001160e */
[----:B------:R-:W-:Y:S01]  /*10b0*/  IMAD R13, R4, R13, R20 ;  /* 0x0000000d040d7224 */ /* 0x000fe200078e0214 */
[----:B------:R-:W-:Y:S01]  /*10c0*/  @P0 SHF.R.U32.HI R11, RZ, R3, R6 ;  /* 0x00000003ff0b0219 */ /* 0x000fe20000011606 */
[----:B------:R-:W-:-:S04]  /*10d0*/  IMAD R12, R12, R9, RZ ;  /* 0x000000090c0c7224 */ /* 0x000fc800078e02ff */
[----:B------:R-:W-:Y:S01]  /*10e0*/  IMAD R6, R11, R9, RZ ;  /* 0x000000090b067224 */ /* 0x000fe200078e02ff */
[----:B------:R-:W-:-:S04]  /*10f0*/  ISETP.GE.AND P1, PT, R5, R12, PT ;  /* 0x0000000c0500720c */ /* 0x000fc80003f26270 */
[----:B------:R-:W-:Y:S01]  /*1100*/  ISETP.GE.OR P1, PT, R7, R6, P1 ;  /* 0x000000060700720c */ /* 0x000fe20000f26670 */
[----:B------:R-:W-:-:S05]  /*1110*/  IMAD.HI.U32 R6, R5, R2, RZ ;  /* 0x0000000205067227 */ /* 0x000fca00078e00ff */
[----:B------:R-:W-:-:S04]  /*1120*/  SHF.R.U32.HI R6, RZ, R3, R6 ;  /* 0x00000003ff067219 */ /* 0x000fc80000011606 */
[----:B------:R-:W-:-:S03]  /*1130*/  SEL R6, R5, R6, !P0 ;  /* 0x0000000605067207 */ /* 0x000fc60004000000 */
[----:B------:R-:W-:Y:S01]  /*1140*/  @!P1 IMAD.HI.U32 R8, R7, R2, RZ ;  /* 0x0000000207089227 */ /* 0x000fe200078e00ff */
[----:B------:R-:W-:-:S04]  /*1150*/  IADD3 R2, PT, PT, -R6, RZ, RZ ;  /* 0x000000ff06027210 */ /* 0x000fc80007ffe1ff */
[----:B------:R-:W-:Y:S01]  /*1160*/  @!P1 SHF.R.U32.HI R8, RZ, R3, R8 ;  /* 0x00000003ff089219 */ /* 0x000fe20000011608 */
[----:B------:R-:W-:-:S03]  /*1170*/  IMAD R2, R9, R2, R5 ;  /* 0x0000000209027224 */ /* 0x000fc600078e0205 */
[----:B------:R-:W-:-:S05]  /*1180*/  @!P1 SEL R3, R7, R8, !P0 ;  /* 0x0000000807039207 */ /* 0x000fca0004000000 */
[--C-:B------:R-:W-:Y:S02]  /*1190*/  @!P1 IMAD.IADD R6, R6, 0x1, -R3.reuse ;  /* 0x0000000106069824 */ /* 0x100fe400078e0a03 */
[----:B------:R-:W-:Y:S01]  /*11a0*/  @!P1 IMAD R3, R2, R11, R3 ;  /* 0x0000000b02039224 */ /* 0x000fe200078e0203 */
[----:B------:R-:W-:Y:S01]  /*11b0*/  IADD3 R2, PT, PT, -R7, RZ, RZ ;  /* 0x000000ff07027210 */ /* 0x000fe20007ffe1ff */
[----:B------:R-:W-:Y:S02]  /*11c0*/  @!P1 IMAD R5, R6, R9, R7 ;  /* 0x0000000906059224 */ /* 0x000fe400078e0207 */
[----:B------:R-:W-:Y:S02]  /*11d0*/  @!P1 IMAD.MOV.U32 R7, RZ, RZ, R3 ;  /* 0x000000ffff079224 */ /* 0x000fe400078e0003 */
[----:B------:R-:W-:Y:S02]  /*11e0*/  IMAD R2, R10, R2, R21 ;  /* 0x000000020a027224 */ /* 0x000fe400078e0215 */
[----:B------:R-:W-:-:S02]  /*11f0*/  IMAD R20, R5, R4, R13 ;  /* 0x0000000405147224 */ /* 0x000fc400078e020d */
[----:B------:R-:W-:Y:S02]  /*1200*/  IMAD R21, R7, R10, R2 ;  /* 0x0000000a07157224 */ /* 0x000fe400078e0202 */
.L_x_15:
[----:B------:R-:W1:Y:S01]  /*1210*/  LDCU UR4, c[0x0][0xb30] ;  /* 0x00016600ff0477ac */ /* 0x000e620008000800 */
[----:B------:R-:W2:Y:S08]  /*1220*/  S2UR UR37, SR_CgaCtaId ;  /* 0x00000000002579c3 */ /* 0x000eb00000008800 */
[----:B------:R-:W3:Y:S01]  /*1230*/  LDC R72, c[0x0][0xb24] ;  /* 0x0002c900ff487b82 */ /* 0x000ee20000000800 */
[----:B-1----:R-:W-:-:S09]  /*1240*/  UISETP.NE.AND UP1, UPT, UR4, 0x1, UPT ;  /* 0x000000010400788c */ /* 0x002fd2000bf25270 */
[----:B--2---:R-:W-:Y:S05]  /*1250*/  BRA.U UP1, `(.L_x_16) ;  /* 0x0000000101407547 */ /* 0x004fea000b800000 */
[----:B------:R-:W1:Y:S08]  /*1260*/  LDC.64 R4, c[0x0][0xb10] ;  /* 0x0002c400ff047b82 */ /* 0x000e700000000a00 */
[----:B------:R-:W2:Y:S08]  /*1270*/  LDC.64 R2, c[0x0][0xb18] ;  /* 0x0002c600ff027b82 */ /* 0x000eb00000000a00 */
[----:B------:R-:W4:Y:S08]  /*1280*/  LDC R6, c[0x0][0xb20] ;  /* 0x0002c800ff067b82 */ /* 0x000f300000000800 */
[----:B------:R-:W3:Y:S01]  /*1290*/  LDC R8, c[0x0][0xb0c] ;  /* 0x0002c300ff087b82 */ /* 0x000ee20000000800 */
[----:B-1----:R-:W-:-:S05]  /*12a0*/  IMAD.HI.U32 R4, R21, R4, RZ ;  /* 0x0000000415047227 */ /* 0x002fca00078e00ff */
[----:B------:R-:W-:Y:S01]  /*12b0*/  SHF.R.U32.HI R4, RZ, R5, R4 ;  /* 0x00000005ff047219 */ /* 0x000fe20000011604 */
[----:B--2---:R-:W-:Y:S01]  /*12c0*/  IMAD.HI.U32 R3, R20, R3, RZ ;  /* 0x0000000314037227 */ /* 0x004fe200078e00ff */
[----:B------:R-:W-:-:S04]  /*12d0*/  ISETP.NE.AND P0, PT, R2, 0x1, PT ;  /* 0x000000010200780c */ /* 0x000fc80003f05270 */
[----:B----4-:R-:W-:-:S04]  /*12e0*/  SHF.R.U32.HI R3, RZ, R6, R3 ;  /* 0x00000006ff037219 */ /* 0x010fc80000011603 */
[----:B------:R-:W-:Y:S02]  /*12f0*/  SEL R3, R20, R3, !P0 ;  /* 0x0000000314037207 */ /* 0x000fe40004000000 */
[----:B---3--:R-:W-:-:S04]  /*1300*/  ISETP.NE.AND P1, PT, R8, 0x1, PT ;  /* 0x000000010800780c */ /* 0x008fc80003f25270 */
[----:B------:R-:W-:-:S05]  /*1310*/  SEL R4, R21, R4, !P1 ;  /* 0x0000000415047207 */ /* 0x000fca0004800000 */
[----:B------:R-:W-:Y:S02]  /*1320*/  IMAD.IADD R5, R3, 0x1, -R4 ;  /* 0x0000000103057824 */ /* 0x000fe400078e0a04 */
[----:B------:R-:W-:Y:S02]  /*1330*/  IMAD.IADD R3, R4, 0x1, -R3 ;  /* 0x0000000104037824 */ /* 0x000fe400078e0a03 */
[----:B------:R-:W-:Y:S02]  /*1340*/  IMAD R21, R5, R8, R21 ;  /* 0x0000000805157224 */ /* 0x000fe400078e0215 */
[----:B------:R-:W-:-:S07]  /*1350*/  IMAD R20, R3, R2, R20 ;  /* 0x0000000203147224 */ /* 0x000fce00078e0214 */
.L_x_16:
[----:B------:R-:W-:Y:S01]  /*1360*/  BAR.SYNC.DEFER_BLOCKING 0x0 ;  /* 0x0000000000007b1d */ /* 0x000fe20000010000 */
[----:B------:R-:W-:Y:S01]  /*1370*/  UISETP.NE.AND UP1, UPT, UR8, 0x2, UPT ;  /* 0x000000020800788c */ /* 0x000fe2000bf25270 */
[----:B------:R-:W-:Y:S02]  /*1380*/  ISETP.NE.OR P5, PT, R0, 0x2, !P5 ;  /* 0x000000020000780c */ /* 0x000fe40006fa5670 */
[----:B------:R-:W-:-:S06]  /*1390*/  LOP3.LUT R2, R189, 0x1f, RZ, 0xc0, !PT ;  /* 0x0000001fbd027812 */ /* 0x000fcc00078ec0ff */
[----:B------:R-:W-:Y:S05]  /*13a0*/  BRA.U UP1, `(.L_x_17) ;  /* 0x00000011019c7547 */ /* 0x000fea000b800000 */
[----:B------:R-:W1:Y:S01]  /*13b0*/  LDCU UR13, c[0x0][0x38c] ;  /* 0x00007180ff0d77ac */ /* 0x000e620008000800 */
[----:B------:R-:W2:Y:S01]  /*13c0*/  LDC R9, c[0x0][0x370] ;  /* 0x0000dc00ff097b82 */ /* 0x000ea20000000800 */
[----:B------:R-:W-:Y:S01]  /*13d0*/  PLOP3.LUT P1, PT, PT, PT, UP2, 0x80, 0x8 ;  /* 0x000000000008781c */ /* 0x000fe20003f2f028 */
[----:B------:R-:W-:Y:S01]  /*13e0*/  IMAD.MOV.U32 R15, RZ, RZ, 0x1 ;  /* 0x00000001ff0f7424 */ /* 0x000fe200078e00ff */
[----:B------:R-:W-:Y:S01]  /*13f0*/  ISETP.EQ.OR P4, PT, R2, RZ, P5 ;  /* 0x000000ff0200720c */ /* 0x000fe20002f82670 */
[----:B------:R-:W-:Y:S01]  /*1400*/  IMAD.MOV.U32 R14, RZ, RZ, RZ ;  /* 0x000000ffff0e7224 */ /* 0x000fe200078e00ff */
[----:B------:R-:W-:Y:S02]  /*1410*/  PLOP3.LUT P1, PT, P1, PT, PT, 0x8, 0x80 ;  /* 0x000000000080781c */ /* 0x000fe40000f2e170 */
[----:B------:R-:W-:Y:S01]  /*1420*/  CS2R R12, SRZ ;  /* 0x00000000000c7805 */ /* 0x000fe2000001ff00 */
[----:B------:R-:W-:Y:S01]  /*1430*/  IMAD.MOV.U32 R10, RZ, RZ, 0x1 ;  /* 0x00000001ff0a7424 */ /* 0x000fe200078e00ff */
[----:B------:R-:W4:Y:S01]  /*1440*/  LDC R0, c[0x0][0x374] ;  /* 0x0000dd00ff007b82 */ /* 0x000f220000000800 */
[----:B------:R-:W2:Y:S01]  /*1450*/  LDCU.64 UR22, c[0x0][0x348] ;  /* 0x00006900ff1677ac */ /* 0x000ea20008000a00 */
[----:B------:R-:W-:Y:S01]  /*1460*/  UMOV UR6, URZ ;  /* 0x000000ff00067c82 */ /* 0x000fe20008000000 */
[----:B-1----:R-:W-:-:S04]  /*1470*/  UIADD3 UR5, UPT, UPT, UR13, 0x7f, URZ ;  /* 0x0000007f0d057890 */ /* 0x002fc8000fffe0ff */
[----:B------:R-:W-:-:S04]  /*1480*/  USHF.R.S32.HI UR4, URZ, 0x1f, UR5 ;  /* 0x0000001fff047899 */ /* 0x000fc80008011405 */
[----:B------:R-:W-:-:S04]  /*1490*/  ULEA.HI UR4, UR4, UR5, URZ, 0x7 ;  /* 0x0000000504047291 */ /* 0x000fc8000f8f38ff */
[----:B------:R-:W-:Y:S02]  /*14a0*/  USHF.R.S32.HI UR15, URZ, 0x7, UR4 ;  /* 0x00000007ff0f7899 */ /* 0x000fe40008011404 */
[----:B------:R-:W-:Y:S02]  /*14b0*/  UIADD3 UR4, UPT, UPT, UR13, -0x1, URZ ;  /* 0xffffffff0d047890 */ /* 0x000fe4000fffe0ff */
[----:B------:R-:W-:Y:S02]  /*14c0*/  UISETP.LT.U32.AND UP0, UPT, UR15, 0x6, UPT ;  /* 0x000000060f00788c */ /* 0x000fe4000bf01070 */
[----:B------:R-:W-:Y:S02]  /*14d0*/  UISETP.GE.U32.AND UP1, UPT, UR4, -0xff, UPT ;  /* 0xffffff010400788c */ /* 0x000fe4000bf26070 */
[----:B------:R-:W-:Y:S02]  /*14e0*/  USEL UR14, UR15, 0x6, UP0 ;  /* 0x000000060f0e7887 */ /* 0x000fe40008000000 */
[----:B------:R-:W-:-:S02]  /*14f0*/  UIADD3 UR13, UPT, UPT, UR13, 0xfe, URZ ;  /* 0x000000fe0d0d7890 */ /* 0x000fc4000fffe0ff */
[----:B------:R-:W-:Y:S02]  /*1500*/  UIADD3 UR5, UPT, UPT, UR14, -0x1, URZ ;  /* 0xffffffff0e057890 */ /* 0x000fe4000fffe0ff */
[----:B------:R-:W-:-:S03]  /*1510*/  UIADD3 UR7, UPT, UPT, UR15, -UR14, URZ ;  /* 0x8000000e0f077290 */ /* 0x000fc6000fffe0ff */
[----:B------:R-:W-:-:S04]  /*1520*/  @UP1 UIADD3 UR5, UPT, UPT, UR14, URZ, URZ ;  /* 0x000000ff0e051290 */ /* 0x000fc8000fffe0ff */
[----:B--2---:R-:W-:-:S12]  /*1530*/  UIADD3 UR5, UPT, UPT, UR5, 0x1, URZ ;  /* 0x0000000105057890 */ /* 0x004fd8000fffe0ff */
.L_x_35:
[----:B------:R-:W-:Y:S01]  /*1540*/  UISETP.NE.AND UP0, UPT, UR37, URZ, UPT ;  /* 0x000000ff2500728c */ /* 0x000fe2000bf05270 */
[----:B------:R-:W1:Y:S08]  /*1550*/  S2UR UR37, SR_CgaCtaId ;  /* 0x00000000002579c3 */ /* 0x000e700000008800 */
[----:B------:R-:W-:Y:S05]  /*1560*/  BRA.U UP0, `(.L_x_18) ;  /* 0x0000000100347547 */ /* 0x000fea000b800000 */
[----:B------:R-:W2:Y:S01]  /*1570*/  S2R R2, SR_CgaCtaId ;  /* 0x0000000000027919 */ /* 0x000ea20000008800 */
[----:B------:R-:W-:-:S04]  /*1580*/  MOV R3, 0x400 ;  /* 0x0000040000037802 */ /* 0x000fc80000000f00 */
[----:B--2---:R-:W-:Y:S02]  /*1590*/  LEA R3, R2, R3, 0x18 ;  /* 0x0000000302037211 */ /* 0x004fe400078ec0ff */
[----:B------:R-:W-:-:S03]  /*15a0*/  SHF.L.U32 R2, R10, 0x1f, RZ ;  /* 0x0000001f0a027819 */ /* 0x000fc600000006ff */
[----:B------:R-:W-:-:S04]  /*15b0*/  IMAD R3, R12, 0x8, R3 ;  /* 0x000000080c037824 */ /* 0x000fc800078e0203 */
[----:B------:R-:W2:Y:S02]  /*15c0*/  SYNCS.PHASECHK.TRANS64.TRYWAIT P0, [R3+URZ+0x100], R2 ;  /* 0x00010002030075a7 */ /* 0x000ea400080011ff */
[----:B--2---:R-:W-:Y:S05]  /*15d0*/  @!P0 BRA `(.L_x_19) ;  /* 0x0000006c005c8947 */ /* 0x004fea0003800000 */
.L_x_108:
[----:B------:R-:W-:Y:S01]  /*15e0*/  VIADD R12, R12, 0x1 ;  /* 0x000000010c0c7836 */ /* 0x000fe20000000000 */
[----:B------:R2:W-:Y:S04]  /*15f0*/  SYNCS.ARRIVE.TRANS64.A1T0 RZ, [R3+URZ+0xf0], RZ ;  /* 0x0000f0ff03ff79a7 */ /* 0x0005e800081000ff */
[----:B------:R-:W-:-:S04]  /*1600*/  ISETP.NE.AND P0, PT, R12, 0x2, PT ;  /* 0x000000020c00780c */ /* 0x000fc80003f05270 */
[----:B------:R-:W-:Y:S02]  /*1610*/  SEL R12, R12, RZ, P0 ;  /* 0x000000ff0c0c7207 */ /* 0x000fe40000000000 */
[----:B--2---:R-:W-:-:S04]  /*1620*/  SEL R3, RZ, 0x1, P0 ;  /* 0x00000001ff037807 */ /* 0x004fc80000000000 */
[----:B------:R-:W-:-:S07]  /*1630*/  LOP3.LUT R10, R10, R3, RZ, 0x3c, !PT ;  /* 0x000000030a0a7212 */ /* 0x000fce00078e3cff */
.L_x_18:
[----:B------:R-:W-:Y:S01]  /*1640*/  UMOV UR4, 0x400 ;  /* 0x0000040000047882 */ /* 0x000fe20000000000 */
[----:B------:R-:W-:Y:S01]  /*1650*/  SHF.L.U32 R2, R15, 0x1f, RZ ;  /* 0x0000001f0f027819 */ /* 0x000fe200000006ff */
[----:B-1----:R-:W-:Y:S01]  /*1660*/  ULEA UR4, UR37, UR4, 0x18 ;  /* 0x0000000425047291 */ /* 0x002fe2000f8ec0ff */
[----:B------:R-:W-:Y:S01]  /*1670*/  R2UR UR35, R21 ;  /* 0x00000000152372ca */ /* 0x000fe200000e0000 */
[----:B------:R-:W-:Y:S01]  /*1680*/  UISETP.GE.U32.AND UP0, UPT, UR13, 0xff, UPT ;  /* 0x000000ff0d00788c */ /* 0x000fe2000bf06070 */
[----:B------:R-:W-:Y:S01]  /*1690*/  R2UR UR11, R20 ;  /* 0x00000000140b72ca */ /* 0x000fe200000e0000 */
[----:B------:R-:W-:Y:S01]  /*16a0*/  ULEA UR8, UR6, UR4, 0x3 ;  /* 0x0000000406087291 */ /* 0x000fe2000f8e18ff */
[----:B------:R-:W-:-:S08]  /*16b0*/  UMOV UR24, URZ ;  /* 0x000000ff00187c82 */ /* 0x000fd00008000000 */
[----:B------:R1:W2:Y:S01]  /*16c0*/  SYNCS.PHASECHK.TRANS64.TRYWAIT P0, [UR8+0x30], R2 ;  /* 0x00003002ff0075a7 */ /* 0x0002a20008001108 */
[----:B------:R-:W-:Y:S02]  /*16d0*/  USHF.L.U32 UR35, UR35, 0x7, URZ ;  /* 0x0000000723237899 */ /* 0x000fe400080006ff */
[----:B------:R-:W-:Y:S01]  /*16e0*/  USHF.L.U32 UR11, UR11, 0x7, URZ ;  /* 0x000000070b0b7899 */ /* 0x000fe200080006ff */
[----:B------:R-:W-:Y:S11]  /*16f0*/  BRA.U !UP0, `(.L_x_20) ;  /* 0x0000000108a47547 */ /* 0x000ff6000b800000 */
[----:B------:R-:W-:Y:S01]  /*1700*/  UMOV UR16, URZ ;  /* 0x000000ff00107c82 */ /* 0x000fe20008000000 */
[----:B------:R-:W-:-:S05]  /*1710*/  UMOV UR17, UR6 ;  /* 0x0000000600117c82 */ /* 0x000fca0008000000 */
.L_x_25:
[----:B-1----:R-:W-:Y:S01]  /*1720*/  ULEA UR33, UR17, UR4, 0x3 ;  /* 0x0000000411217291 */ /* 0x002fe2000f8e18ff */
[----:B--2---:R-:W-:Y:S01]  /*1730*/  @!P5 MOV R3, 0x8000 ;  /* 0x000080000003d802 */ /* 0x004fe20000000f00 */
[----:B--2---:R-:W-:Y:S10]  /*1740*/  @P0 BRA `(.L_x_21) ;  /* 0x00000000000c0947 */ /* 0x004ff40003800000 */
[----:B------:R-:W-:-:S04]  /*1750*/  SHF.L.U32 R5, R15, 0x1f, RZ ;  /* 0x0000001f0f057819 */ /* 0x000fc800000006ff */
[----:B------:R-:W2:Y:S02]  /*1760*/  SYNCS.PHASECHK.TRANS64.TRYWAIT P0, [UR33+0x30], R5 ;  /* 0x00003005ff0075a7 */ /* 0x000ea40008001121 */
[----:B--2---:R-:W-:Y:S05]  /*1770*/  @!P0 BRA `(.L_x_22) ;  /* 0x0000006c00088947 */ /* 0x004fea0003800000 */
.L_x_21:
[----:B------:R2:W-:Y:S01]  /*1780*/  @!P5 SYNCS.ARRIVE.TRANS64 RZ, [UR33], R3 ;  /* 0x00000003ffffd9a7 */ /* 0x0005e20008000021 */
[----:B------:R-:W-:Y:S04]  /*1790*/  BSSY.RECONVERGENT B0, `(.L_x_23) ;  /* 0x0000003000007945 */ /* 0x000fe80003800200 */
[----:B------:R-:W-:Y:S05]  /*17a0*/  @P4 BRA `(.L_x_24) ;  /* 0x0000000000044947 */ /* 0x000fea0003800000 */
[----:B------:R-:W-:Y:S05]  /*17b0*/  BPT.TRAP 0x1 ;  /* 0x000000040000795c */ /* 0x000fea0000300000 */
.L_x_24:
[----:B------:R-:W-:Y:S05]  /*17c0*/  BSYNC.RECONVERGENT B0 ;  /* 0x0000000000007941 */ /* 0x000fea0003800200 */
.L_x_23:
[----:B------:R-:W-:Y:S02]  /*17d0*/  UIADD3 UR6, UPT, UPT, UR17, 0x1, URZ ;  /* 0x0000000111067890 */ /* 0x000fe4000fffe0ff */
[----:B------:R-:W-:Y:S02]  /*17e0*/  UIADD3 UR26, UP1, UPT, UR22, 0x80, URZ ;  /* 0x00000080161a7890 */ /* 0x000fe4000ff3e0ff */
[----:B------:R-:W-:Y:S02]  /*17f0*/  UISETP.NE.AND UP0, UPT, UR6, 0x6, UPT ;  /* 0x000000060600788c */ /* 0x000fe4000bf05270 */
[----:B------:R-:W-:Y:S02]  /*1800*/  USHF.L.U32 UR34, UR16, 0x7, URZ ;  /* 0x0000000710227899 */ /* 0x000fe400080006ff */
[----:B------:R-:W-:Y:S02]  /*1810*/  USEL UR9, URZ, 0x1, UP0 ;  /* 0x00000001ff097887 */ /* 0x000fe40008000000 */
[----:B------:R-:W-:-:S02]  /*1820*/  USEL UR6, UR6, URZ, UP0 ;  /* 0x000000ff06067287 */ /* 0x000fc40008000000 */
[----:B------:R-:W-:Y:S02]  /*1830*/  UIADD3 UR20, UP0, UPT, UR22, 0x180, URZ ;  /* 0x0000018016147890 */ /* 0x000fe4000ff1e0ff */
[----:B------:R-:W-:Y:S01]  /*1840*/  ULEA UR8, UR6, UR4, 0x3 ;  /* 0x0000000406087291 */ /* 0x000fe2000f8e18ff */
[----:B------:R-:W-:Y:S01]  /*1850*/  LOP3.LUT R15, R15, UR9, RZ, 0x3c, !PT ;  /* 0x000000090f0f7c12 */ /* 0x000fe2000f8e3cff */
[----:B------:R-:W-:Y:S02]  /*1860*/  UIADD3.X UR27, UPT, UPT, URZ, UR23, URZ, UP1, !UPT ;  /* 0x00000017ff1b7290 */ /* 0x000fe40008ffe4ff */
[----:B------:R-:W-:Y:S01]  /*1870*/  UIADD3.X UR21, UPT, UPT, URZ, UR23, URZ, UP0, !UPT ;  /* 0x00000017ff157290 */ /* 0x000fe200087fe4ff */
[----:B-1----:R-:W-:Y:S01]  /*1880*/  SHF.L.U32 R2, R15, 0x1f, RZ ;  /* 0x0000001f0f027819 */ /* 0x002fe200000006ff */
[----:B------:R-:W-:Y:S01]  /*1890*/  UMOV UR18, 0x0 ;  /* 0x0000000000127882 */ /* 0x000fe20000000000 */
[----:B------:R-:W-:Y:S01]  /*18a0*/  UMOV UR19, 0x10000000 ;  /* 0x1000000000137882 */ /* 0x000fe20000000000 */
[----:B------:R-:W-:Y:S01]  /*18b0*/  UMOV UR12, UR36 ;  /* 0x00000024000c7c82 */ /* 0x000fe20008000000 */
[----:B------:R1:W1:Y:S01]  /*18c0*/  SYNCS.PHASECHK.TRANS64.TRYWAIT P0, [UR8+0x30], R2 ;  /* 0x00003002ff0075a7 */ /* 0x0002620008001108 */
[----:B------:R-:W-:Y:S01]  /*18d0*/  ULEA UR8, UR17, UR4, 0xe ;  /* 0x0000000411087291 */ /* 0x000fe2000f8e70ff */
[----:B------:R-:W-:Y:S01]  /*18e0*/  UMOV UR9, UR33 ;  /* 0x0000002100097c82 */ /* 0x000fe20008000000 */
[----:B------:R-:W-:-:S02]  /*18f0*/  UMOV UR10, UR34 ;  /* 0x00000022000a7c82 */ /* 0x000fc40008000000 */
[----:B------:R-:W-:Y:S02]  /*1900*/  UIADD3 UR32, UPT, UPT, UR8, 0x8400, URZ ;  /* 0x0000840008207890 */ /* 0x000fe4000fffe0ff */
[----:B------:R-:W-:Y:S02]  /*1910*/  UIADD3 UR8, UPT, UPT, UR8, 0x20400, URZ ;  /* 0x0002040008087890 */ /* 0x000fe4000fffe0ff */
[----:B------:R-:W-:Y:S01]  /*1920*/  UIADD3 UR16, UPT, UPT, UR16, 0x1, URZ ;  /* 0x0000000110107890 */ /* 0x000fe2000fffe0ff */
[----:B------:R-:W-:Y:S01]  /*1930*/  UMOV UR24, UR5 ;  /* 0x0000000500187c82 */ /* 0x000fe20008000000 */
[----:B------:R-:W-:Y:S02]  /*1940*/  UMOV UR17, UR6 ;  /* 0x0000000600117c82 */ /* 0x000fe40008000000 */
[----:B------:R-:W-:Y:S01]  /*1950*/  UISETP.NE.AND UP0, UPT, UR16, UR5, UPT ;  /* 0x000000051000728c */ /* 0x000fe2000bf05270 */
[----:B------:R1:W-:Y:S02]  /*1960*/  UTMALDG.3D [UR32], [UR26], desc[UR18] ;  /* 0x000012201a0075b4 */ /* 0x0003e40008011000 */
[----:B------:R1:W-:Y:S06]  /*1970*/  UTMALDG.3D [UR8], [UR20], desc[UR18] ;  /* 0x00001208140075b4 */ /* 0x0003ec0008011000 */
[----:B------:R-:W-:Y:S05]  /*1980*/  BRA.U UP0, `(.L_x_25) ;  /* 0xfffffffd00647547 */ /* 0x000fea000b83ffff */
.L_x_20:
[----:B-1----:R-:W-:Y:S01]  /*1990*/  ULEA UR8, UR6, UR4, 0x3 ;  /* 0x0000000406087291 */ /* 0x002fe2000f8e18ff */
[----:B------:R-:W-:Y:S01]  /*19a0*/  SHF.L.U32 R2, R15, 0x1f, RZ ;  /* 0x0000001f0f027819 */ /* 0x000fe200000006ff */
[----:B------:R-:W-:Y:S01]  /*19b0*/  @!P1 SYNCS.ARRIVE.TRANS64.A1T0 RZ, [UR4+0x88], RZ ;  /* 0x000088ffffff99a7 */ /* 0x000fe20008100004 */
[----:B------:R-:W-:-:S06]  /*19c0*/  UISETP.GT.AND UP0, UPT, UR15, UR14, UPT ;  /* 0x0000000e0f00728c */ /* 0x000fcc000bf04270 */
[----:B--2---:R1:W2:Y:S03]  /*19d0*/  SYNCS.PHASECHK.TRANS64.TRYWAIT P0, [UR8+0x30], R2 ;  /* 0x00003002ff0075a7 */ /* 0x0042a60008001108 */
[----:B------:R-:W-:Y:S05]  /*19e0*/  BRA.U !UP0, `(.L_x_26) ;  /* 0x0000000108a87547 */ /* 0x000fea000b800000 */
[----:B------:R-:W-:Y:S01]  /*19f0*/  UIADD3 UR21, UPT, UPT, UR7, UR24, URZ ;  /* 0x0000001807157290 */ /* 0x000fe2000fffe0ff */
[----:B------:R-:W-:-:S11]  /*1a00*/  UMOV UR25, UR6 ;  /* 0x0000000600197c82 */ /* 0x000fd60008000000 */
.L_x_31:
[----:B-1----:R-:W-:Y:S01]  /*1a10*/  ULEA UR17, UR25, UR4, 0x3 ;  /* 0x0000000419117291 */ /* 0x002fe2000f8e18ff */
[----:B--2---:R-:W-:Y:S01]  /*1a20*/  @!P5 MOV R3, 0x8000 ;  /* 0x000080000003d802 */ /* 0x004fe20000000f00 */
[----:B--2---:R-:W-:Y:S10]  /*1a30*/  @P0 BRA `(.L_x_27) ;  /* 0x00000000000c0947 */ /* 0x004ff40003800000 */
[----:B------:R-:W-:-:S04]  /*1a40*/  SHF.L.U32 R5, R15, 0x1f, RZ ;  /* 0x0000001f0f057819 */ /* 0x000fc800000006ff */
[----:B------:R-:W2:Y:S02]  /*1a50*/  SYNCS.PHASECHK.TRANS64.TRYWAIT P0, [UR17+0x30], R5 ;  /* 0x00003005ff0075a7 */ /* 0x000ea40008001111 */
[----:B--2---:R-:W-:Y:S05]  /*1a60*/  @!P0 BRA `(.L_x_28) ;  /* 0x0000006800648947 */ /* 0x004fea0003800000 */
.L_x_27:
[----:B------:R2:W-:Y:S01]  /*1a70*/  @!P5 SYNCS.ARRIVE.TRANS64 RZ, [UR17], R3 ;  /* 0x00000003ffffd9a7 */ /* 0x0005e20008000011 */
[----:B------:R-:W-:Y:S04]  /*1a80*/  BSSY.RECONVERGENT B0, `(.L_x_29) ;  /* 0x0000003000007945 */ /* 0x000fe80003800200 */
[----:B------:R-:W-:Y:S05]  /*1a90*/  @P4 BRA `(.L_x_30) ;  /* 0x0000000000044947 */ /* 0x000fea0003800000 */
[----:B------:R-:W-:Y:S05]  /*1aa0*/  BPT.TRAP 0x1 ;  /* 0x000000040000795c */ /* 0x000fea0000300000 */
.L_x_30:
[----:B------:R-:W-:Y:S05]  /*1ab0*/  BSYNC.RECONVERGENT B0 ;  /* 0x0000000000007941 */ /* 0x000fea0003800200 */
.L_x_29:
        /* <DEDUP_REMOVED lines=20> */
[----:B------:R-:W-:Y:S01]  /*1c00*/  UIADD3 UR8, UPT, UPT, UR8, 0x20400, URZ ;  /* 0x0002040008087890 */ /* 0x000fe2000fffe0ff */
[----:B------:R-:W-:Y:S01]  /*1c10*/  UMOV UR9, UR17 ;  /* 0x0000001100097c82 */ /* 0x000fe20008000000 */
[----:B------:R-:W-:Y:S01]  /*1c20*/  UMOV UR10, UR18 ;  /* 0x00000012000a7c82 */ /* 0x000fe20008000000 */
[----:B------:R-:W-:Y:S01]  /*1c30*/  UIADD3 UR24, UPT, UPT, UR24, 0x1, URZ ;  /* 0x0000000118187890 */ /* 0x000fe2000fffe0ff */
[----:B------:R-:W-:-:S03]  /*1c40*/  UMOV UR25, UR6 ;  /* 0x0000000600197c82 */ /* 0x000fc60008000000 */
[----:B------:R1:W-:Y:S01]  /*1c50*/  UTMALDG.3D [UR16], [UR30], desc[UR26] ;  /* 0x00001a101e0075b4 */ /* 0x0003e20008011000 */
[----:B------:R-:W-:Y:S01]  /*1c60*/  UISETP.NE.AND UP0, UPT, UR24, UR21, UPT ;  /* 0x000000151800728c */ /* 0x000fe2000bf05270 */
[----:B------:R1:W-:Y:S08]  /*1c70*/  UTMALDG.3D [UR8], [UR28], desc[UR26] ;  /* 0x00001a081c0075b4 */ /* 0x0003f00008011000 */
[----:B------:R-:W-:Y:S05]  /*1c80*/  BRA.U UP0, `(.L_x_31) ;  /* 0xfffffffd00607547 */ /* 0x000fea000b83ffff */
.L_x_26:
[C---:B-1----:R-:W-:Y:S01]  /*1c90*/  LEA R2, R14.reuse, UR4, 0x3 ;  /* 0x000000040e027c11 */ /* 0x042fe2000f8e18ff */
[----:B------:R-:W-:Y:S01]  /*1ca0*/  NOP ;  /* 0x0000000000007918 */ /* 0x000fe20000000000 */
[----:B--2---:R-:W-:Y:S02]  /*1cb0*/  SHF.L.U32 R3, R13, 0x1f, RZ ;  /* 0x0000001f0d037819 */ /* 0x004fe400000006ff */
[----:B------:R-:W-:Y:S02]  /*1cc0*/  LEA R4, R14, UR4, 0x4 ;  /* 0x000000040e047c11 */ /* 0x000fe4000f8e20ff */
[----:B------:R-:W1:Y:S02]  /*1cd0*/  SYNCS.PHASECHK.TRANS64.TRYWAIT P0, [R2+URZ+0x90], R3 ;  /* 0x00009003020075a7 */ /* 0x000e6400080011ff */
[----:B-1----:R-:W-:Y:S05]  /*1ce0*/  @!P0 BRA `(.L_x_32) ;  /* 0x0000006400dc8947 */ /* 0x002fea0003800000 */
.L_x_111:
[----:B------:R-:W2:Y:S01]  /*1cf0*/  LDS.128 R4, [R4+0x120] ;  /* 0x0001200004047984 */ /* 0x000ea20000000c00 */
[----:B---3--:R-:W-:Y:S01]  /*1d00*/  ISETP.GE.AND P0, PT, R72, 0x1, PT ;  /* 0x000000014800780c */ /* 0x008fe20003f06270 */
[----:B-1----:R-:W-:Y:S01]  /*1d10*/  VIADD R2, R2, 0xa0 ;  /* 0x000000a002027836 */ /* 0x002fe20000000000 */
[----:B------:R-:W-:Y:S01]  /*1d20*/  @!PT LDS RZ, [RZ] ;  /* 0x00000000fffff984 */ /* 0x000fe20000000800 */
[----:B------:R-:W-:Y:S01]  /*1d30*/  @!PT LDS RZ, [RZ] ;  /* 0x00000000fffff984 */ /* 0x000fe20000000800 */
[----:B------:R-:W-:Y:S01]  /*1d40*/  @!PT LDS RZ, [RZ] ;  /* 0x00000000fffff984 */ /* 0x000fe20000000800 */
[----:B------:R-:W-:Y:S01]  /*1d50*/  @!PT LDS RZ, [RZ] ;  /* 0x00000000fffff984 */ /* 0x000fe20000000800 */
[----:B------:R1:W-:Y:S06]  /*1d60*/  MEMBAR.ALL.CTA ;  /* 0x0000000000007992 */ /* 0x0003ec0000008000 */
[----:B-1----:R-:W1:Y:S01]  /*1d70*/  FENCE.VIEW.ASYNC.S ;  /* 0x00000000000073c6 */ /* 0x002e620000000000 */
[----:B------:R-:W-:-:S04]  /*1d80*/  PRMT R2, RZ, 0x654, R2 ;  /* 0x00000654ff027816 */ /* 0x000fc80000000002 */
[----:B-1----:R1:W-:Y:S01]  /*1d90*/  SYNCS.ARRIVE.TRANS64.RED.A1T0 RZ, [R2+URZ], RZ ;  /* 0x000000ff02ff79a7 */ /* 0x0023e200081004ff */
[----:B--2---:R-:W-:-:S13]  /*1da0*/  LOP3.LUT P2, RZ, R6, 0x1, RZ, 0xc0, !PT ;  /* 0x0000000106ff7812 */ /* 0x004fda000784c0ff */
[----:B------:R-:W-:Y:S01]  /*1db0*/  @P2 SHF.R.U32.HI R3, RZ, 0x10, R5 ;  /* 0x00000010ff032819 */ /* 0x000fe20000011605 */
[----:B------:R-:W-:Y:S01]  /*1dc0*/  VOTEU.ANY UP0, P2 ;  /* 0x0000000000ff7886 */ /* 0x000fe20001000100 */
[----:B------:R-:W-:Y:S02]  /*1dd0*/  @P2 MOV R11, R4 ;  /* 0x00000004000b2202 */ /* 0x000fe40000000f00 */
[----:B------:R-:W-:Y:S02]  /*1de0*/  @P2 R2UR.BROADCAST UR8, R3 ;  /* 0x00000000030822ca */ /* 0x000fe400008e0000 */
[----:B------:R-:W-:-:S11]  /*1df0*/  @P2 LOP3.LUT R8, R5, 0xffff, RZ, 0xc0, !PT ;  /* 0x0000ffff05082812 */ /* 0x000fd600078ec0ff */
[----:B------:R-:W-:Y:S01]  /*1e00*/  @UP0 UMOV UR36, UR8 ;  /* 0x0000000800240c82 */ /* 0x000fe20008000000 */
[----:B-1----:R-:W-:Y:S05]  /*1e10*/  @!P0 BRA `(.L_x_33) ;  /* 0x0000000000b88947 */ /* 0x002fea0003800000 */
[----:B------:R-:W4:Y:S01]  /*1e20*/  LDC.64 R4, c[0x0][0xb18] ;  /* 0x0002c600ff047b82 */ /* 0x000f220000000a00 */
[----:B------:R-:W-:-:S07]  /*1e30*/  ISETP.NE.AND P3, PT, R72, 0x1, PT ;  /* 0x000000014800780c */ /* 0x000fce0003f65270 */
[----:B------:R-:W1:Y:S08]  /*1e40*/  LDC.64 R6, c[0x0][0xb10] ;  /* 0x0002c400ff067b82 */ /* 0x000e700000000a00 */
[----:B------:R-:W2:Y:S08]  /*1e50*/  LDC R16, c[0x0][0xb20] ;  /* 0x0002c800ff107b82 */ /* 0x000eb00000000800 */
[----:B------:R-:W3:Y:S01]  /*1e60*/  LDC R18, c[0x0][0xb0c] ;  /* 0x0002c300ff127b82 */ /* 0x000ee20000000800 */
[----:B----4-:R-:W-:Y:S01]  /*1e70*/  IMAD.HI.U32 R17, R0, R5, RZ ;  /* 0x0000000500117227 */ /* 0x010fe200078e00ff */
[----:B------:R-:W-:-:S03]  /*1e80*/  ISETP.NE.AND P0, PT, R4, 0x1, PT ;  /* 0x000000010400780c */ /* 0x000fc60003f05270 */
[----:B------:R-:W-:-:S03]  /*1e90*/  IMAD.HI.U32 R5, R8, R5, RZ ;  /* 0x0000000508057227 */ /* 0x000fc600078e00ff */
[----:B------:R-:W4:Y:S01]  /*1ea0*/  LDC.64 R2, c[0x0][0xb28] ;  /* 0x0002ca00ff027b82 */ /* 0x000f220000000a00 */
[----:B-1----:R-:W-:-:S04]  /*1eb0*/  IMAD.HI.U32 R20, R9, R6, RZ ;  /* 0x0000000609147227 */ /* 0x002fc800078e00ff */
[----:B------:R-:W-:Y:S01]  /*1ec0*/  IMAD.HI.U32 R22, R11, R6, RZ ;  /* 0x000000060b167227 */ /* 0x000fe200078e00ff */
[----:B------:R-:W-:Y:S02]  /*1ed0*/  SHF.R.U32.HI R20, RZ, R7, R20 ;  /* 0x00000007ff147219 */ /* 0x000fe40000011614 */
[-C--:B--2---:R-:W-:Y:S02]  /*1ee0*/  SHF.R.U32.HI R17, RZ, R16.reuse, R17 ;  /* 0x00000010ff117219 */ /* 0x084fe40000011611 */
[----:B------:R-:W-:Y:S02]  /*1ef0*/  SHF.R.U32.HI R5, RZ, R16, R5 ;  /* 0x00000010ff057219 */ /* 0x000fe40000011605 */
[----:B------:R-:W-:Y:S02]  /*1f00*/  SEL R17, R0, R17, !P0 ;  /* 0x0000001100117207 */ /* 0x000fe40004000000 */
[----:B------:R-:W-:Y:S02]  /*1f10*/  SHF.R.U32.HI R22, RZ, R7, R22 ;  /* 0x00000007ff167219 */ /* 0x000fe40000011616 */
[----:B---3--:R-:W-:-:S02]  /*1f20*/  ISETP.NE.AND P1, PT, R18, 0x1, PT ;  /* 0x000000011200780c */ /* 0x008fc40003f25270 */
[----:B------:R-:W-:Y:S02]  /*1f30*/  SEL R5, R8, R5, !P0 ;  /* 0x0000000508057207 */ /* 0x000fe40004000000 */
[----:B------:R-:W-:Y:S02]  /*1f40*/  SEL R19, R9, R20, !P1 ;  /* 0x0000001409137207 */ /* 0x000fe40004800000 */
[----:B------:R-:W-:Y:S01]  /*1f50*/  SEL R7, R11, R22, !P1 ;  /* 0x000000160b077207 */ /* 0x000fe20004800000 */
[----:B----4-:R-:W-:-:S04]  /*1f60*/  IMAD.HI.U32 R20, R17, R2, RZ ;  /* 0x0000000211147227 */ /* 0x010fc800078e00ff */
[----:B------:R-:W-:Y:S01]  /*1f70*/  IMAD.HI.U32 R6, R19, R2, RZ ;  /* 0x0000000213067227 */ /* 0x000fe200078e00ff */
[----:B------:R-:W-:-:S04]  /*1f80*/  @P3 SHF.R.U32.HI R17, RZ, R3, R20 ;  /* 0x00000003ff113219 */ /* 0x000fc80000011614 */
[----:B------:R-:W-:Y:S01]  /*1f90*/  @P3 SHF.R.U32.HI R19, RZ, R3, R6 ;  /* 0x00000003ff133219 */ /* 0x000fe20000011606 */
[----:B------:R-:W-:-:S04]  /*1fa0*/  IMAD R17, R72, R17, RZ ;  /* 0x0000001148117224 */ /* 0x000fc800078e02ff */
[----:B------:R-:W-:Y:S01]  /*1fb0*/  IMAD R6, R72, R19, RZ ;  /* 0x0000001348067224 */ /* 0x000fe200078e02ff */
[C---:B------:R-:W-:Y:S02]  /*1fc0*/  ISETP.GE.AND P0, PT, R5.reuse, R17, PT ;  /* 0x000000110500720c */ /* 0x040fe40003f06270 */
[----:B------:R-:W-:Y:S02]  /*1fd0*/  IADD3 R17, PT, PT, -R5, RZ, RZ ;  /* 0x000000ff05117210 */ /* 0x000fe40007ffe1ff */
[----:B------:R-:W-:Y:S01]  /*1fe0*/  ISETP.GE.OR P0, PT, R7, R6, P0 ;  /* 0x000000060700720c */ /* 0x000fe20000706670 */
[----:B------:R-:W-:-:S04]  /*1ff0*/  IMAD.HI.U32 R6, R5, R2, RZ ;  /* 0x0000000205067227 */ /* 0x000fc800078e00ff */
[----:B------:R-:W-:Y:S01]  /*2000*/  IMAD R8, R4, R17, R8 ;  /* 0x0000001104087224 */ /* 0x000fe200078e0208 */
[----:B------:R-:W-:-:S04]  /*2010*/  SHF.R.U32.HI R6, RZ, R3, R6 ;  /* 0x00000003ff067219 */ /* 0x000fc80000011606 */
[----:B------:R-:W-:-:S03]  /*2020*/  SEL R6, R5, R6, !P3 ;  /* 0x0000000605067207 */ /* 0x000fc60005800000 */
[----:B------:R-:W-:-:S04]  /*2030*/  @!P0 IMAD.HI.U32 R16, R7, R2, RZ ;  /* 0x0000000207108227 */ /* 0x000fc800078e00ff */
[----:B------:R-:W-:Y:S01]  /*2040*/  IMAD.MOV R2, RZ, RZ, -R6 ;  /* 0x000000ffff027224 */ /* 0x000fe200078e0a06 */
[----:B------:R-:W-:-:S03]  /*2050*/  @!P0 SHF.R.U32.HI R16, RZ, R3, R16 ;  /* 0x00000003ff108219 */ /* 0x000fc60000011610 */
[----:B------:R-:W-:Y:S01]  /*2060*/  IMAD R2, R72, R2, R5 ;  /* 0x0000000248027224 */ /* 0x000fe200078e0205 */
        /* <DEDUP_REMOVED lines=9> */
.L_x_33:
[----:B------:R-:W1:Y:S02]  /*2100*/  LDCU UR8, c[0x0][0xb30] ;  /* 0x00016600ff0877ac */ /* 0x000e640008000800 */
[----:B-1----:R-:W-:-:S09]  /*2110*/  UISETP.NE.AND UP0, UPT, UR8, 0x1, UPT ;  /* 0x000000010800788c */ /* 0x002fd2000bf05270 */
[----:B------:R-:W-:Y:S05]  /*2120*/  BRA.U UP0, `(.L_x_34) ;  /* 0x0000000100407547 */ /* 0x000fea000b800000 */
[----:B------:R-:W1:Y:S08]  /*2130*/  LDC.64 R4, c[0x0][0xb10] ;  /* 0x0002c400ff047b82 */ /* 0x000e700000000a00 */
[----:B------:R-:W2:Y:S08]  /*2140*/  LDC.64 R2, c[0x0][0xb18] ;  /* 0x0002c600ff027b82 */ /* 0x000eb00000000a00 */
[----:B------:R-:W3:Y:S08]  /*2150*/  LDC R6, c[0x0][0xb20] ;  /* 0x0002c800ff067b82 */ /* 0x000ef00000000800 */
[----:B------:R-:W4:Y:S01]  /*2160*/  LDC R16, c[0x0][0xb0c] ;  /* 0x0002c300ff107b82 */ /* 0x000f220000000800 */
[----:B-1----:R-:W-:-:S05]  /*2170*/  IMAD.HI.U32 R4, R11, R4, RZ ;  /* 0x000000040b047227 */ /* 0x002fca00078e00ff */
[----:B------:R-:W-:Y:S01]  /*2180*/  SHF.R.U32.HI R4, RZ, R5, R4 ;  /* 0x00000005ff047219 */ /* 0x000fe20000011604 */
[----:B--2---:R-:W-:Y:S01]  /*2190*/  IMAD.HI.U32 R3, R8, R3, RZ ;  /* 0x0000000308037227 */ /* 0x004fe200078e00ff */
[----:B------:R-:W-:-:S04]  /*21a0*/  ISETP.NE.AND P0, PT, R2, 0x1, PT ;  /* 0x000000010200780c */ /* 0x000fc80003f05270 */
[----:B---3--:R-:W-:-:S04]  /*21b0*/  SHF.R.U32.HI R3, RZ, R6, R3 ;  /* 0x00000006ff037219 */ /* 0x008fc80000011603 */
[----:B------:R-:W-:Y:S02]  /*21c0*/  SEL R3, R8, R3, !P0 ;  /* 0x0000000308037207 */ /* 0x000fe40004000000 */
[----:B----4-:R-:W-:-:S04]  /*21d0*/  ISETP.NE.AND P1, PT, R16, 0x1, PT ;  /* 0x000000011000780c */ /* 0x010fc80003f25270 */
[----:B------:R-:W-:-:S05]  /*21e0*/  SEL R4, R11, R4, !P1 ;  /* 0x000000040b047207 */ /* 0x000fca0004800000 */
[----:B------:R-:W-:Y:S02]  /*21f0*/  IMAD.IADD R5, R3, 0x1, -R4 ;  /* 0x0000000103057824 */ /* 0x000fe400078e0a04 */
[----:B------:R-:W-:Y:S02]  /*2200*/  IMAD.IADD R3, R4, 0x1, -R3 ;  /* 0x0000000104037824 */ /* 0x000fe400078e0a03 */
[----:B------:R-:W-:Y:S02]  /*2210*/  IMAD R11, R5, R16, R11 ;  /* 0x00000010050b7224 */ /* 0x000fe400078e020b */
[----:B------:R-:W-:-:S07]  /*2220*/  IMAD R8, R3, R2, R8 ;  /* 0x0000000203087224 */ /* 0x000fce00078e0208 */
.L_x_34:
[----:B------:R-:W-:Y:S01]  /*2230*/  VIADD R14, R14, 0x1 ;  /* 0x000000010e0e7836 */ /* 0x000fe20000000000 */
[----:B------:R-:W-:Y:S01]  /*2240*/  PLOP3.LUT P1, PT, PT, PT, PT, 0x80, 0x8 ;  /* 0x000000000008781c */ /* 0x000fe20003f2f070 */
[----:B------:R-:W-:Y:S02]  /*2250*/  IMAD.IADD R21, R11, 0x1, R170 ;  /* 0x000000010b157824 */ /* 0x000fe400078e02aa */
[----:B------:R-:W-:Y:S01]  /*2260*/  IMAD.IADD R20, R8, 0x1, R147 ;  /* 0x0000000108147824 */ /* 0x000fe200078e0293 */
[----:B------:R-:W-:-:S04]  /*2270*/  ISETP.NE.AND P0, PT, R14, 0x2, PT ;  /* 0x000000020e00780c */ /* 0x000fc80003f05270 */
[----:B------:R-:W-:Y:S02]  /*2280*/  SEL R2, RZ, 0x1, P0 ;  /* 0x00000001ff027807 */ /* 0x000fe40000000000 */
[----:B------:R-:W-:Y:S02]  /*2290*/  SEL R14, R14, RZ, P0 ;  /* 0x000000ff0e0e7207 */ /* 0x000fe40000000000 */
[----:B------:R-:W-:Y:S01]  /*22a0*/  LOP3.LUT R13, R13, R2, RZ, 0x3c, !PT ;  /* 0x000000020d0d7212 */ /* 0x000fe200078e3cff */
[----:B------:R-:W-:Y:S06]  /*22b0*/  @P2 BRA `(.L_x_35) ;  /* 0xfffffff000a02947 */ /* 0x000fec000383ffff */
[----:B------:R-:W-:Y:S01]  /*22c0*/  UIADD3 UR4, UPT, UPT, UR4, 0x30, URZ ;  /* 0x0000003004047890 */ /* 0x000fe2000fffe0ff */
[----:B------:R-:W-:-:S03]  /*22d0*/  SHF.L.U32 R3, R15, 0x1f, RZ ;  /* 0x0000001f0f037819 */ /* 0x000fc600000006ff */
[----:B------:R-:W-:-:S09]  /*22e0*/  ULEA UR5, UR6, UR4, 0x3 ;  /* 0x0000000406057291 */ /* 0x000fd2000f8e18ff */
[----:B------:R-:W1:Y:S02]  /*22f0*/  SYNCS.PHASECHK.TRANS64.TRYWAIT P0, [UR5], R3 ;  /* 0x00000003ff0075a7 */ /* 0x000e640008001105 */
[----:B-1----:R-:W-:Y:S05]  /*2300*/  @!P0 BRA `(.L_x_36) ;  /* 0x0000006000688947 */ /* 0x002fea0003800000 */
.L_x_113:
[----:B------:R-:W-:-:S04]  /*2310*/  UIADD3 UR6, UPT, UPT, UR6, 0x1, URZ ;  /* 0x0000000106067890 */ /* 0x000fc8000fffe0ff */
[----:B------:R-:W-:-:S04]  /*2320*/  UISETP.NE.AND UP0, UPT, UR6, 0x6, UPT ;  /* 0x000000060600788c */ /* 0x000fc8000bf05270 */
[----:B------:R-:W-:Y:S02]  /*2330*/  USEL UR7, URZ, 0x1, UP0 ;  /* 0x00000001ff077887 */ /* 0x000fe40008000000 */
[----:B------:R-:W-:-:S04]  /*2340*/  USEL UR6, UR6, URZ, UP0 ;  /* 0x000000ff06067287 */ /* 0x000fc80008000000 */
[----:B------:R-:W-:Y:S01]  /*2350*/  ULEA UR5, UR6, UR4, 0x3 ;  /* 0x0000000406057291 */ /* 0x000fe2000f8e18ff */
[----:B------:R-:W-:-:S04]  /*2360*/  LOP3.LUT R2, R15, UR7, RZ, 0x3c, !PT ;  /* 0x000000070f027c12 */ /* 0x000fc8000f8e3cff */
[----:B-1----:R-:W-:-:S04]  /*2370*/  SHF.L.U32 R3, R2, 0x1f, RZ ;  /* 0x0000001f02037819 */ /* 0x002fc800000006ff */
[----:B------:R-:W1:Y:S02]  /*2380*/  SYNCS.PHASECHK.TRANS64.TRYWAIT P0, [UR5], R3 ;  /* 0x00000003ff0075a7 */ /* 0x000e640008001105 */
[----:B-1----:R-:W-:Y:S05]  /*2390*/  @!P0 BRA `(.L_x_37) ;  /* 0x00000060005c8947 */ /* 0x002fea0003800000 */
.L_x_115:
        /* <DEDUP_REMOVED lines=9> */
.L_x_117:
        /* <DEDUP_REMOVED lines=9> */
.L_x_119:
        /* <DEDUP_REMOVED lines=9> */
.L_x_121:
[----:B------:R-:W-:-:S04]  /*2550*/  UIADD3 UR6, UPT, UPT, UR6, 0x1, URZ ;  /* 0x0000000106067890 */ /* 0x000fc8000fffe0ff */
[----:B------:R-:W-:-:S04]  /*2560*/  UISETP.NE.AND UP0, UPT, UR6, 0x6, UPT ;  /* 0x000000060600788c */ /* 0x000fc8000bf05270 */
[----:B------:R-:W-:Y:S02]  /*2570*/  USEL UR5, URZ, 0x1, UP0 ;  /* 0x00000001ff057887 */ /* 0x000fe40008000000 */
[----:B------:R-:W-:-:S04]  /*2580*/  USEL UR6, UR6, URZ, UP0 ;  /* 0x000000ff06067287 */ /* 0x000fc80008000000 */
[----:B------:R-:W-:Y:S01]  /*2590*/  ULEA UR6, UR6, UR4, 0x3 ;  /* 0x0000000406067291 */ /* 0x000fe2000f8e18ff */
[----:B-1----:R-:W-:-:S04]  /*25a0*/  LOP3.LUT R3, R2, UR5, RZ, 0x3c, !PT ;  /* 0x0000000502037c12 */ /* 0x002fc8000f8e3cff */
[----:B------:R-:W-:Y:S01]  /*25b0*/  SHF.L.U32 R3, R3, 0x1f, RZ ;  /* 0x0000001f03037819 */ /* 0x000fe200000006ff */
[----:B----4-:R-:W-:-:S07]  /*25c0*/  IMAD.U32 R0, RZ, RZ, UR6 ;  /* 0x00000006ff007e24 */ /* 0x010fce000f8e00ff */
.L_x_41:
[----:B-1----:R1:W2:Y:S02]  /*25d0*/  SYNCS.PHASECHK.TRANS64.TRYWAIT P0, [R0+URZ], R3 ;  /* 0x00000003000075a7 */ /* 0x0022a400080011ff */
[----:B--2---:R-:W-:Y:S05]  /*25e0*/  @!P0 NANOSLEEP.SYNCS 0x989680 ;  /* 0x009896800000895d */ /* 0x004fea0003900000 */
[----:B------:R-:W2:Y:S02]  /*25f0*/  @!P0 SYNCS.PHASECHK.TRANS64 P0, [R0+URZ], R3 ;  /* 0x00000003000085a7 */ /* 0x000ea400080010ff */
[----:B--2---:R-:W-:Y:S05]  /*2600*/  @P0 EXIT ;  /* 0x000000000000094d */ /* 0x004fea0003800000 */
[----:B------:R-:W-:Y:S05]  /*2610*/  BRA `(.L_x_41) ;  /* 0xfffffffc00ec7947 */ /* 0x000fea000383ffff */
.L_x_17:
[----:B------:R-:W-:-:S04]  /*2620*/  UISETP.NE.AND UP1, UPT, UR37, URZ, UPT ;  /* 0x000000ff2500728c */ /* 0x000fc8000bf25270 */
[----:B------:R-:W-:-:S09]  /*2630*/  UISETP.NE.OR UP1, UPT, UR8, 0x1, UP1 ;  /* 0x000000010800788c */ /* 0x000fd20008f25670 */
[----:B------:R-:W-:Y:S05]  /*2640*/  BRA.U UP1, `(.L_x_42) ;  /* 0x0000000501487547 */ /* 0x000fea000b800000 */
[----:B------:R-:W-:Y:S01]  /*2650*/  ISETP.NE.AND P2, PT, R2, RZ, PT ;  /* 0x000000ff0200720c */ /* 0x000fe20003f45270 */
[----:B------:R-:W-:Y:S01]  /*2660*/  IMAD.MOV.U32 R12, RZ, RZ, 0x1 ;  /* 0x00000001ff0c7424 */ /* 0x000fe200078e00ff */
[----:B------:R-:W-:Y:S02]  /*2670*/  CS2R R10, SRZ ;  /* 0x00000000000a7805 */ /* 0x000fe4000001ff00 */
[----:B------:R-:W-:Y:S01]  /*2680*/  CS2R R8, SRZ ;  /* 0x0000000000087805 */ /* 0x000fe2000001ff00 */
[----:B------:R-:W-:Y:S01]  /*2690*/  UMOV UR4, 0x400 ;  /* 0x0000040000047882 */ /* 0x000fe20000000000 */
[----:B------:R-:W-:Y:S01]  /*26a0*/  UMOV UR6, URZ ;  /* 0x000000ff00067c82 */ /* 0x000fe20008000000 */
[----:B------:R-:W-:-:S12]  /*26b0*/  ULEA UR37, UR37, UR4, 0x18 ;  /* 0x0000000425257291 */ /* 0x000fd8000f8ec0ff */
.L_x_46:
[----:B------:R-:W-:Y:S02]  /*26c0*/  LEA R0, R8, UR37, 0x3 ;  /* 0x0000002508007c11 */ /* 0x000fe4000f8e18ff */
[----:B------:R-:W-:-:S03]  /*26d0*/  SHF.L.U32 R5, R9, 0x1f, RZ ;  /* 0x0000001f09057819 */ /* 0x000fc600000006ff */
[----:B------:R-:W-:Y:S01]  /*26e0*/  VIADD R4, R0, 0x100 ;  /* 0x0000010000047836 */ /* 0x000fe20000000000 */
[----:B------:R-:W1:Y:S02]  /*26f0*/  SYNCS.PHASECHK.TRANS64.TRYWAIT P0, [R0+URZ+0xf0], R5 ;  /* 0x0000f005000075a7 */ /* 0x000e6400080011ff */
[----:B-1----:R-:W-:Y:S05]  /*2700*/  @!P0 BRA `(.L_x_43) ;  /* 0x0000005c00e08947 */ /* 0x002fea0003800000 */
.L_x_122:
[----:B------:R-:W-:Y:S01]  /*2710*/  ULEA UR5, UR6, UR37, 0x3 ;  /* 0x0000002506057291 */ /* 0x000fe2000f8e18ff */
[----:B------:R-:W-:Y:S02]  /*2720*/  PRMT R4, RZ, 0x654, R4 ;  /* 0x00000654ff047816 */ /* 0x000fe40000000004 */
[----:B-1----:R-:W-:Y:S01]  /*2730*/  SHF.L.U32 R5, R12, 0x1f, RZ ;  /* 0x0000001f0c057819 */ /* 0x002fe200000006ff */
[----:B------:R-:W-:Y:S01]  /*2740*/  UIADD3 UR4, UPT, UPT, UR5, 0x90, URZ ;  /* 0x0000009005047890 */ /* 0x000fe2000fffe0ff */
[----:B------:R1:W-:Y:S05]  /*2750*/  SYNCS.ARRIVE.TRANS64.RED.A1T0 RZ, [R4+URZ], RZ ;  /* 0x000000ff04ff79a7 */ /* 0x0003ea00081004ff */
[----:B------:R-:W-:Y:S01]  /*2760*/  IMAD.U32 R7, RZ, RZ, UR4 ;  /* 0x00000004ff077e24 */ /* 0x000fe2000f8e00ff */
[----:B------:R-:W2:Y:S04]  /*2770*/  SYNCS.PHASECHK.TRANS64.TRYWAIT P0, [UR5+0xa0], R5 ;  /* 0x0000a005ff0075a7 */ /* 0x000ea80008001105 */
[----:B------:R-:W-:Y:S01]  /*2780*/  PRMT R6, R2, 0x654, R7 ;  /* 0x0000065402067816 */ /* 0x000fe20000000007 */
[----:B-1----:R-:W-:Y:S01]  /*2790*/  @!P2 IMAD.MOV.U32 R4, RZ, RZ, 0x10 ;  /* 0x00000010ff04a424 */ /* 0x002fe200078e00ff */
[----:B--2---:R-:W-:Y:S06]  /*27a0*/  @!P0 BRA `(.L_x_44) ;  /* 0x0000005c00cc8947 */ /* 0x004fec0003800000 */
.L_x_124:
[----:B------:R-:W-:Y:S01]  /*27b0*/  ULEA UR4, UR6, UR37, 0x4 ;  /* 0x0000002506047291 */ /* 0x000fe2000f8e20ff */
[----:B------:R-:W-:Y:S01]  /*27c0*/  SEL R3, R6, R3, !P2 ;  /* 0x0000000306037207 */ /* 0x000fe20005000000 */
[----:B------:R-:W-:Y:S01]  /*27d0*/  UIADD3 UR5, UPT, UPT, UR5, 0x90, URZ ;  /* 0x0000009005057890 */ /* 0x000fe2000fffe0ff */
[----:B-1----:R-:W-:Y:S01]  /*27e0*/  LEA R0, R11, UR37, 0x3 ;  /* 0x000000250b007c11 */ /* 0x002fe2000f8e18ff */
[----:B------:R-:W-:Y:S01]  /*27f0*/  UIADD3 UR4, UPT, UPT, UR4, 0x120, URZ ;  /* 0x0000012004047890 */ /* 0x000fe2000fffe0ff */
[----:B------:R-:W-:Y:S01]  /*2800*/  SHF.L.U32 R5, R10, 0x1f, RZ ;  /* 0x0000001f0a057819 */ /* 0x000fe200000006ff */
[----:B------:R1:W-:Y:S01]  /*2810*/  @!P2 SYNCS.ARRIVE.TRANS64.RED RZ, [R3+URZ], R4 ;  /* 0x0000000403ffa9a7 */ /* 0x0003e200080004ff */
[----:B------:R-:W-:Y:S01]  /*2820*/  UIADD3 UR6, UPT, UPT, UR6, 0x1, URZ ;  /* 0x0000000106067890 */ /* 0x000fe2000fffe0ff */
[----:B------:R-:W-:-:S03]  /*2830*/  VIADD R8, R8, 0x1 ;  /* 0x0000000108087836 */ /* 0x000fc60000000000 */
[----:B------:R-:W-:Y:S02]  /*2840*/  UISETP.NE.AND UP0, UPT, UR6, 0x2, UPT ;  /* 0x000000020600788c */ /* 0x000fe4000bf05270 */
[----:B------:R-:W-:Y:S06]  /*2850*/  UGETNEXTWORKID.BROADCAST [UR4], [UR5] ;  /* 0x00000000040073ca */ /* 0x000fec0008000100 */
[----:B------:R-:W-:Y:S01]  /*2860*/  USEL UR4, URZ, 0x1, UP0 ;  /* 0x00000001ff047887 */ /* 0x000fe20008000000 */
[----:B------:R-:W-:Y:S01]  /*2870*/  ISETP.NE.AND P0, PT, R8, 0x2, PT ;  /* 0x000000020800780c */ /* 0x000fe20003f05270 */
[----:B------:R-:W-:Y:S01]  /*2880*/  USEL UR6, UR6, URZ, UP0 ;  /* 0x000000ff06067287 */ /* 0x000fe20008000000 */
[----:B------:R-:W2:Y:S03]  /*2890*/  SYNCS.PHASECHK.TRANS64.TRYWAIT P1, [R0+URZ+0x90], R5 ;  /* 0x00009005000075a7 */ /* 0x000ea600080211ff */
[----:B------:R-:W-:Y:S01]  /*28a0*/  LOP3.LUT R12, R12, UR4, RZ, 0x3c, !PT ;  /* 0x000000040c0c7c12 */ /* 0x000fe2000f8e3cff */
[----:B-12---:R-:W-:Y:S07]  /*28b0*/  @!P1 BRA `(.L_x_45) ;  /* 0x0000005c00a09947 */ /* 0x006fee0003800000 */
.L_x_125:
[C---:B------:R-:W-:Y:S01]  /*28c0*/  LEA R4, R11.reuse, UR37, 0x4 ;  /* 0x000000250b047c11 */ /* 0x040fe2000f8e20ff */
[----:B-1----:R-:W-:Y:S01]  /*28d0*/  VIADD R0, R0, 0xa0 ;  /* 0x000000a000007836 */ /* 0x002fe20000000000 */
[----:B------:R-:W-:Y:S01]  /*28e0*/  SEL R8, R8, RZ, P0 ;  /* 0x000000ff08087207 */ /* 0x000fe20000000000 */
[----:B------:R-:W-:-:S03]  /*28f0*/  VIADD R11, R11, 0x1 ;  /* 0x000000010b0b7836 */ /* 0x000fc60000000000 */
[----:B------:R-:W1:Y:S01]  /*2900*/  LDS.128 R4, [R4+0x120] ;  /* 0x0001200004047984 */ /* 0x000e620000000c00 */
[----:B------:R-:W-:Y:S02]  /*2910*/  PRMT R0, RZ, 0x654, R0 ;  /* 0x00000654ff007816 */ /* 0x000fe40000000000 */
[C---:B------:R-:W-:Y:S01]  /*2920*/  ISETP.NE.AND P1, PT, R11.reuse, 0x2, PT ;  /* 0x000000020b00780c */ /* 0x040fe20003f25270 */
[----:B------:R-:W-:Y:S01]  /*2930*/  @!PT LDS RZ, [RZ] ;  /* 0x00000000fffff984 */ /* 0x000fe20000000800 */
[----:B------:R-:W-:Y:S01]  /*2940*/  @!PT LDS RZ, [RZ] ;  /* 0x00000000fffff984 */ /* 0x000fe20000000800 */
[----:B------:R-:W-:Y:S01]  /*2950*/  @!PT LDS RZ, [RZ] ;  /* 0x00000000fffff984 */ /* 0x000fe20000000800 */
[----:B------:R-:W-:Y:S01]  /*2960*/  @!PT LDS RZ, [RZ] ;  /* 0x00000000fffff984 */ /* 0x000fe20000000800 */
[----:B------:R2:W-:Y:S06]  /*2970*/  MEMBAR.ALL.CTA ;  /* 0x0000000000007992 */ /* 0x0005ec0000008000 */
[----:B--2---:R-:W2:Y:S01]  /*2980*/  FENCE.VIEW.ASYNC.S ;  /* 0x00000000000073c6 */ /* 0x004ea20000000000 */
[----:B------:R-:W-:Y:S01]  /*2990*/  SEL R11, R11, RZ, P1 ;  /* 0x000000ff0b0b7207 */ /* 0x000fe20000800000 */
[----:B--2---:R2:W-:Y:S01]  /*29a0*/  SYNCS.ARRIVE.TRANS64.RED.A1T0 RZ, [R0+URZ], RZ ;  /* 0x000000ff00ff79a7 */ /* 0x0045e200081004ff */
[----:B-1----:R-:W-:-:S02]  /*29b0*/  LOP3.LUT P3, RZ, R6, 0x1, RZ, 0xc0, !PT ;  /* 0x0000000106ff7812 */ /* 0x002fc4000786c0ff */
[----:B------:R-:W-:-:S04]  /*29c0*/  SEL R5, RZ, 0x1, P1 ;  /* 0x00000001ff057807 */ /* 0x000fc80000800000 */
[----:B------:R-:W-:Y:S02]  /*29d0*/  LOP3.LUT R10, R10, R5, RZ, 0x3c, !PT ;  /* 0x000000050a0a7212 */ /* 0x000fe400078e3cff */
[----:B--2---:R-:W-:-:S04]  /*29e0*/  SEL R0, RZ, 0x1, P0 ;  /* 0x00000001ff007807 */ /* 0x004fc80000000000 */
[----:B------:R-:W-:Y:S01]  /*29f0*/  LOP3.LUT R9, R9, R0, RZ, 0x3c, !PT ;  /* 0x0000000009097212 */ /* 0x000fe200078e3cff */
[----:B------:R-:W-:Y:S06]  /*2a00*/  @P3 BRA `(.L_x_46) ;  /* 0xfffffffc002c3947 */ /* 0x000fec000383ffff */
[----:B------:R-:W-:Y:S01]  /*2a10*/  ULEA UR5, UR6, UR37, 0x3 ;  /* 0x0000002506057291 */ /* 0x000fe2000f8e18ff */
[----:B------:R-:W-:-:S08]  /*2a20*/  SHF.L.U32 R3, R12, 0x1f, RZ ;  /* 0x0000001f0c037819 */ /* 0x000fd000000006ff */
[----:B------:R-:W1:Y:S02]  /*2a30*/  SYNCS.PHASECHK.TRANS64 P0, [UR5+0xa0], R3 ;  /* 0x0000a003ff0075a7 */ /* 0x000e640008001005 */
[----:B-1----:R-:W-:Y:S05]  /*2a40*/  @P0 BRA `(.L_x_47) ;  /* 0x0000000000080947 */ /* 0x002fea0003800000 */
[----:B------:R-:W1:Y:S02]  /*2a50*/  SYNCS.PHASECHK.TRANS64.TRYWAIT P0, [UR5+0xa0], R3 ;  /* 0x0000a003ff0075a7 */ /* 0x000e640008001105 */
[----:B-1----:R-:W-:Y:S05]  /*2a60*/  @!P0 BRA `(.L_x_48) ;  /* 0x0000005c00488947 */ /* 0x002fea0003800000 */
.L_x_47:
[----:B------:R-:W-:-:S04]  /*2a70*/  UIADD3 UR4, UPT, UPT, UR6, 0x1, URZ ;  /* 0x0000000106047890 */ /* 0x000fc8000fffe0ff */
[----:B------:R-:W-:-:S04]  /*2a80*/  UISETP.NE.AND UP0, UPT, UR4, 0x2, UPT ;  /* 0x000000020400788c */ /* 0x000fc8000bf05270 */
[----:B------:R-:W-:Y:S02]  /*2a90*/  USEL UR7, URZ, 0x1, UP0 ;  /* 0x00000001ff077887 */ /* 0x000fe40008000000 */
[----:B------:R-:W-:-:S04]  /*2aa0*/  USEL UR4, UR4, URZ, UP0 ;  /* 0x000000ff04047287 */ /* 0x000fc80008000000 */
[----:B------:R-:W-:Y:S01]  /*2ab0*/  ULEA UR4, UR4, UR37, 0x3 ;  /* 0x0000002504047291 */ /* 0x000fe2000f8e18ff */
[----:B-1----:R-:W-:-:S04]  /*2ac0*/  LOP3.LUT R3, R12, UR7, RZ, 0x3c, !PT ;  /* 0x000000070c037c12 */ /* 0x002fc8000f8e3cff */
[----:B------:R-:W-:-:S04]  /*2ad0*/  SHF.L.U32 R0, R3, 0x1f, RZ ;  /* 0x0000001f03007819 */ /* 0x000fc800000006ff */
[----:B------:R-:W1:Y:S02]  /*2ae0*/  SYNCS.PHASECHK.TRANS64 P0, [UR4+0xa0], R0 ;  /* 0x0000a000ff0075a7 */ /* 0x000e640008001004 */
[----:B-1----:R-:W-:Y:S05]  /*2af0*/  @P0 EXIT ;  /* 0x000000000000094d */ /* 0x002fea0003800000 */
[----:B------:R-:W-:Y:S02]  /*2b00*/  SHF.L.U32 R3, R3, 0x1f, RZ ;  /* 0x0000001f03037819 */ /* 0x000fe400000006ff */
[----:B------:R-:W-:-:S07]  /*2b10*/  MOV R0, UR4 ;  /* 0x0000000400007c02 */ /* 0x000fce0008000f00 */
.L_x_49:
[----:B-1----:R1:W2:Y:S02]  /*2b20*/  SYNCS.PHASECHK.TRANS64.TRYWAIT P0, [R0+URZ+0xa0], R3 ;  /* 0x0000a003000075a7 */ /* 0x0022a400080011ff */
[----:B--2---:R-:W-:Y:S05]  /*2b30*/  @!P0 NANOSLEEP.SYNCS 0x989680 ;  /* 0x009896800000895d */ /* 0x004fea0003900000 */
[----:B------:R-:W2:Y:S02]  /*2b40*/  @!P0 SYNCS.PHASECHK.TRANS64 P0, [R0+URZ+0xa0], R3 ;  /* 0x0000a003000085a7 */ /* 0x000ea400080010ff */
[----:B--2---:R-:W-:Y:S05]  /*2b50*/  @P0 EXIT ;  /* 0x000000000000094d */ /* 0x004fea0003800000 */
[----:B------:R-:W-:Y:S05]  /*2b60*/  BRA `(.L_x_49) ;  /* 0xfffffffc00ec7947 */ /* 0x000fea000383ffff */
.L_x_42:
[----:B------:R-:W-:-:S09]  /*2b70*/  UISETP.NE.AND UP1, UPT, UR8, URZ, UPT ;  /* 0x000000ff0800728c */ /* 0x000fd2000bf25270 */
[----:B------:R-:W-:Y:S05]  /*2b80*/  BRA.U UP1, `(.L_x_50) ;  /* 0x0000000d01b47547 */ /* 0x000fea000b800000 */
[----:B------:R-:W-:Y:S01]  /*2b90*/  UMOV UR4, 0x40 ;  /* 0x0000004000047882 */ /* 0x000fe20000000000 */
[----:B------:R-:W-:Y:S01]  /*2ba0*/  NOP ;  /* 0x0000000000007918 */ /* 0x000fe20000000000 */
[----:B------:R-:W-:Y:S01]  /*2bb0*/  ULEA UR4, UR37, UR4, 0x18 ;  /* 0x0000000425047291 */ /* 0x000fe2000f8ec0ff */
[----:B------:R-:W-:Y:S02]  /*2bc0*/  UMOV UR5, 0x400 ;  /* 0x0000040000057882 */ /* 0x000fe40000000000 */
[----:B------:R-:W-:-:S06]  /*2bd0*/  ULEA UR37, UR37, UR5, 0x18 ;  /* 0x0000000525257291 */ /* 0x000fcc000f8ec0ff */
[----:B------:R-:W1:Y:S02]  /*2be0*/  LDS.U8 R0, [UR4+0x1c] ;  /* 0x00001c04ff007984 */ /* 0x000e640008000000 */
[----:B-1----:R-:W-:-:S13]  /*2bf0*/  ISETP.NE.AND P0, PT, R0, RZ, PT ;  /* 0x000000ff0000720c */ /* 0x002fda0003f05270 */
[----:B------:R-:W-:Y:S05]  /*2c00*/  @P0 BRA `(.L_x_51) ;  /* 0x0000000000580947 */ /* 0x000fea0003800000 */
[----:B------:R-:W-:-:S13]  /*2c10*/  ELECT P0, URZ, PT ;  /* 0x0000000000ff782f */ /* 0x000fda0003800000 */
[----:B------:R-:W-:Y:S05]  /*2c20*/  @!P0 BRA `(.L_x_52) ;  /* 0x0000000000608947 */ /* 0x000fea0003800000 */
[----:B------:R-:W-:Y:S01]  /*2c30*/  UMOV UR5, 0x10 ;  /* 0x0000001000057882 */ /* 0x000fe20000000000 */
[----:B------:R-:W-:Y:S01]  /*2c40*/  HFMA2 R0, -RZ, RZ, 0, 5.9604644775390625e-08 ;  /* 0x00000001ff007431 */ /* 0x000fe200000001ff */
[----:B------:R-:W-:-:S03]  /*2c50*/  MOV R2, 0xffff ;  /* 0x0000ffff00027802 */ /* 0x000fc60000000f00 */
[----:B------:R-:W-:Y:S04]  /*2c60*/  DEPBAR.LE SB1, 0x36 ;  /* 0x00009d800000791a */ /* 0x000fe80000000000 */
[----:B------:R-:W1:Y:S02]  /*2c70*/  UTCATOMSWS.FIND_AND_SET.ALIGN UP0, UR5, UR5 ;  /* 0x00000005000575e3 */ /* 0x000e640008000800 */
[----:B-1----:R-:W-:Y:S01]  /*2c80*/  MOV R3, UR5 ;  /* 0x0000000500037c02 */ /* 0x002fe20008000f00 */
[----:B------:R-:W-:Y:S06]  /*2c90*/  BRA.U UP0, `(.L_x_53) ;  /* 0x0000000100187547 */ /* 0x000fec000b800000 */
.L_x_54:
[----:B------:R-:W-:Y:S05]  /*2ca0*/  NANOSLEEP 0x64 ;  /* 0x000000640000795d */ /* 0x000fea0003800000 */
[----:B------:R-:W-:-:S05]  /*2cb0*/  UMOV UR5, 0x10 ;  /* 0x0000001000057882 */ /* 0x000fca0000000000 */
[----:B------:R-:W-:Y:S04]  /*2cc0*/  DEPBAR.LE SB1, 0x36 ;  /* 0x00009d800000791a */ /* 0x000fe80000000000 */
[----:B------:R-:W1:Y:S02]  /*2cd0*/  UTCATOMSWS.FIND_AND_SET.ALIGN UP0, UR5, UR5 ;  /* 0x00000005000575e3 */ /* 0x000e640008000800 */
[----:B-1----:R-:W-:Y:S01]  /*2ce0*/  MOV R3, UR5 ;  /* 0x0000000500037c02 */ /* 0x002fe20008000f00 */
[----:B------:R-:W-:Y:S05]  /*2cf0*/  BRA.U !UP0, `(.L_x_54) ;  /* 0xfffffffd08e87547 */ /* 0x000fea000b83ffff */
.L_x_53:
[-C--:B------:R-:W-:Y:S02]  /*2d00*/  SHF.L.U32 R2, R2, R3.reuse, RZ ;  /* 0x0000000302027219 */ /* 0x080fe400000006ff */
[----:B------:R-:W-:Y:S01]  /*2d10*/  SHF.L.U32 R0, R0, R3, RZ ;  /* 0x0000000300007219 */ /* 0x000fe200000006ff */
[----:B------:R-:W-:Y:S02]  /*2d20*/  IMAD.SHL.U32 R3, R3, 0x20, RZ ;  /* 0x0000002003037824 */ /* 0x000fe400078e00ff */
[----:B------:R1:W-:Y:S04]  /*2d30*/  ATOMS.OR RZ, [UR4+0x14], R2 ;  /* 0x00001402ffff798c */ /* 0x0003e8000b000004 */
[----:B------:R1:W-:Y:S04]  /*2d40*/  ATOMS.OR RZ, [UR4+0x18], R0 ;  /* 0x00001800ffff798c */ /* 0x0003e8000b000004 */
[----:B------:R1:W-:Y:S01]  /*2d50*/  STS [UR37+0x140], R3 ;  /* 0x00014003ff007988 */ /* 0x0003e20008000825 */
[----:B------:R-:W-:Y:S05]  /*2d60*/  BRA `(.L_x_52) ;  /* 0x0000000000107947 */ /* 0x000fea0003800000 */
.L_x_51:
[----:B------:R-:W-:Y:S02]  /*2d70*/  MOV R0, 0xffffffff ;  /* 0xffffffff00007802 */ /* 0x000fe40000000f00 */
[----:B------:R-:W-:-:S03]  /*2d80*/  MOV R2, 0x2db0 ;  /* 0x00002db000027802 */ /* 0x000fc60000000f00 */
[----:B------:R1:W-:Y:S04]  /*2d90*/  STS [UR37+0x140], R0 ;  /* 0x00014000ff007988 */ /* 0x0003e80008000825 */
[----:B-1-3-5:R-:W-:Y:S05]  /*2da0*/  CALL.REL.NOINC `($__internal_1_$__cuda_sm10x_tcgen05_guardrail_trap_phase_invalid_during_alloc) ;  /* 0x0000006000047944 */ /* 0x02afea0003c00000 */
.L_x_52:
[----:B------:R-:W-:Y:S05]  /*2db0*/  WARPSYNC.ALL ;  /* 0x0000000000007948 */ /* 0x000fea0003800000 */
[----:B------:R-:W2:Y:S01]  /*2dc0*/  S2UR UR5, SR_CgaCtaId ;  /* 0x00000000000579c3 */ /* 0x000ea20000008800 */
[----:B------:R-:W-:Y:S01]  /*2dd0*/  UMOV UR4, 0x400 ;  /* 0x0000040000047882 */ /* 0x000fe20000000000 */
[----:B------:R-:W-:-:S06]  /*2de0*/  NOP ;  /* 0x0000000000007918 */ /* 0x000fcc0000000000 */
[----:B------:R-:W-:Y:S06]  /*2df0*/  BAR.ARV 0x6, 0xa0 ;  /* 0x0182800000007b1d */ /* 0x000fec0000002000 */
[----:B------:R-:W4:Y:S01]  /*2e00*/  LDCU UR7, c[0x0][0x38c] ;  /* 0x00007180ff0777ac */ /* 0x000f220008000800 */
[----:B------:R-:W-:Y:S01]  /*2e10*/  IMAD.MOV.U32 R11, RZ, RZ, 0x1 ;  /* 0x00000001ff0b7424 */ /* 0x000fe200078e00ff */
[----:B------:R-:W-:Y:S01]  /*2e20*/  CS2R R8, SRZ ;  /* 0x0000000000087805 */ /* 0x000fe2000001ff00 */
[----:B------:R-:W-:Y:S01]  /*2e30*/  IMAD.MOV.U32 R10, RZ, RZ, RZ ;  /* 0x000000ffff0a7224 */ /* 0x000fe200078e00ff */
[----:B------:R-:W3:Y:S01]  /*2e40*/  LDCU UR6, c[0x0][0x38c] ;  /* 0x00007180ff0677ac */ /* 0x000ee20008000800 */
[----:B------:R-:W-:Y:S01]  /*2e50*/  UMOV UR15, URZ ;  /* 0x000000ff000f7c82 */ /* 0x000fe20008000000 */
[----:B------:R-:W-:Y:S01]  /*2e60*/  UMOV UR14, URZ ;  /* 0x000000ff000e7c82 */ /* 0x000fe20008000000 */
[----:B--2---:R-:W-:Y:S01]  /*2e70*/  ULEA UR5, UR5, UR4, 0x18 ;  /* 0x0000000405057291 */ /* 0x004fe2000f8ec0ff */
[----:B------:R-:W-:Y:S01]  /*2e80*/  UMOV UR24, 0x0 ;  /* 0x0000000000187882 */ /* 0x000fe20000000000 */
[----:B------:R-:W-:-:S02]  /*2e90*/  UMOV UR25, 0x8200490 ;  /* 0x0820049000197882 */ /* 0x000fc40000000000 */
[----:B------:R-:W-:Y:S02]  /*2ea0*/  UIADD3 UR10, UPT, UPT, UR5, 0x8400, URZ ;  /* 0x00008400050a7890 */ /* 0x000fe4000fffe0ff */
[----:B------:R-:W-:Y:S02]  /*2eb0*/  UIADD3 UR11, UPT, UPT, UR5, 0x20400, URZ ;  /* 0x00020400050b7890 */ /* 0x000fe4000fffe0ff */
[----:B----4-:R-:W-:Y:S01]  /*2ec0*/  UIADD3 UR7, UPT, UPT, UR7, 0x7f, URZ ;  /* 0x0000007f07077890 */ /* 0x010fe2000fffe0ff */
[----:B-1----:R-:W1:Y:S01]  /*2ed0*/  LDS R0, [UR5+0x140] ;  /* 0x00014005ff007984 */ /* 0x002e620008000800 */
[----:B------:R-:W-:Y:S02]  /*2ee0*/  USHF.R.U32.HI UR10, URZ, 0x4, UR10 ;  /* 0x00000004ff0a7899 */ /* 0x000fe4000801160a */
[----:B------:R-:W-:Y:S02]  /*2ef0*/  USHF.R.S32.HI UR4, URZ, 0x1f, UR7 ;  /* 0x0000001fff047899 */ /* 0x000fe40008011407 */
[----:B------:R-:W-:-:S02]  /*2f00*/  USHF.R.U32.HI UR11, URZ, 0x4, UR11 ;  /* 0x00000004ff0b7899 */ /* 0x000fc4000801160b */
[----:B------:R-:W-:Y:S02]  /*2f10*/  ULEA.HI UR4, UR4, UR7, URZ, 0x7 ;  /* 0x0000000704047291 */ /* 0x000fe4000f8f38ff */
[----:B------:R-:W-:Y:S02]  /*2f20*/  ULOP3.LUT UR10, UR10, 0x3fff, URZ, 0xc0, !UPT ;  /* 0x00003fff0a0a7892 */ /* 0x000fe4000f8ec0ff */
[----:B------:R-:W-:Y:S02]  /*2f30*/  USHF.R.S32.HI UR4, URZ, 0x7, UR4 ;  /* 0x00000007ff047899 */ /* 0x000fe40008011404 */
[----:B------:R-:W-:Y:S02]  /*2f40*/  ULOP3.LUT UR11, UR11, 0x3fff, URZ, 0xc0, !UPT ;  /* 0x00003fff0b0b7892 */ /* 0x000fe4000f8ec0ff */
[----:B------:R-:W-:Y:S01]  /*2f50*/  UISETP.LT.AND UP0, UPT, UR4, 0x1, UPT ;  /* 0x000000010400788c */ /* 0x000fe2000bf01270 */
[----:B------:R-:W-:Y:S01]  /*2f60*/  UMOV UR22, 0x0 ;  /* 0x0000000000167882 */ /* 0x000fe20000000000 */
[----:B------:R-:W-:-:S02]  /*2f70*/  UMOV UR23, 0x8200490 ;  /* 0x0820049000177882 */ /* 0x000fc40000000000 */
[----:B------:R-:W-:Y:S02]  /*2f80*/  USEL UR9, UR4, 0x1, !UP0 ;  /* 0x0000000104097887 */ /* 0x000fe4000c000000 */
[----:B------:R-:W-:Y:S02]  /*2f90*/  ULOP3.LUT UR10, UR10, 0x10000, URZ, 0xfc, !UPT ;  /* 0x000100000a0a7892 */ /* 0x000fe4000f8efcff */
[----:B------:R-:W-:Y:S02]  /*2fa0*/  ULOP3.LUT UR11, UR11, 0x10000, URZ, 0xfc, !UPT ;  /* 0x000100000b0b7892 */ /* 0x000fe4000f8efcff */
[----:B------:R-:W-:Y:S02]  /*2fb0*/  UIADD3 UR9, UPT, UPT, -UR9, URZ, URZ ;  /* 0x000000ff09097290 */ /* 0x000fe4000fffe1ff */
[----:B---3--:R-:W-:Y:S01]  /*2fc0*/  UISETP.GE.AND UP3, UPT, UR6, 0x1, UPT ;  /* 0x000000010600788c */ /* 0x008fe2000bf66270 */
[----:B------:R-:W-:Y:S01]  /*2fd0*/  UMOV UR20, 0x0 ;  /* 0x0000000000147882 */ /* 0x000fe20000000000 */
[----:B------:R-:W-:Y:S01]  /*2fe0*/  UMOV UR21, 0x8200490 ;  /* 0x0820049000157882 */ /* 0x000fe20000000000 */
[----:B------:R-:W-:Y:S01]  /*2ff0*/  UMOV UR18, 0x0 ;  /* 0x0000000000127882 */ /* 0x000fe20000000000 */
[----:B------:R-:W-:Y:S01]  /*3000*/  UMOV UR19, 0x8200490 ;  /* 0x0820049000137882 */ /* 0x000fe20000000000 */
[----:B-1----:R-:W-:-:S15]  /*3010*/  R2UR UR16, R0 ;  /* 0x00000000001072ca */ /* 0x002fde00000e0000 */
.L_x_61:
[----:B------:R-:W-:Y:S02]  /*3020*/  LEA R0, R10, UR5, 0x3 ;  /* 0x000000050a007c11 */ /* 0x000fe4000f8e18ff */
[----:B------:R-:W-:Y:S02]  /*3030*/  SHF.L.U32 R5, R9, 0x1f, RZ ;  /* 0x0000001f09057819 */ /* 0x000fe400000006ff */
[----:B------:R-:W-:Y:S01]  /*3040*/  PLOP3.LUT P0, PT, PT, PT, UP3, 0x80, 0x8 ;  /* 0x000000000008781c */ /* 0x000fe20003f0f038 */
[----:B------:R-:W-:Y:S01]  /*3050*/  VIADD R3, R0, 0xa0 ;  /* 0x000000a000037836 */ /* 0x000fe20000000000 */
[----:B-1----:R-:W1:Y:S02]  /*3060*/  SYNCS.PHASECHK.TRANS64.TRYWAIT P1, [R0+URZ+0x90], R5 ;  /* 0x00009005000075a7 */ /* 0x002e6400080211ff */
[----:B-1-3--:R-:W-:Y:S09]  /*3070*/  @!P1 BRA `(.L_x_55) ;  /* 0x0000005400dc9947 */ /* 0x00aff20003800000 */
.L_x_127:
[----:B------:R-:W-:Y:S01]  /*3080*/  LEA R4, R10, UR5, 0x4 ;  /* 0x000000050a047c11 */ /* 0x000fe2000f8e20ff */
[----:B------:R-:W-:Y:S01]  /*3090*/  @UP3 ULEA UR6, UR14, UR5, 0x3 ;  /* 0x000000050e063291 */ /* 0x000fe2000f8e18ff */
[----:B------:R-:W-:Y:S01]  /*30a0*/  PLOP3.LUT P2, PT, PT, PT, PT, 0x80, 0x8 ;  /* 0x000000000008781c */ /* 0x000fe20003f4f070 */
[----:B------:R-:W-:Y:S01]  /*30b0*/  ULEA UR7, UR15, UR5, 0x3 ;  /* 0x000000050f077291 */ /* 0x000fe2000f8e18ff */
[----:B------:R-:W-:Y:S01]  /*30c0*/  PRMT R3, RZ, 0x654, R3 ;  /* 0x00000654ff037816 */ /* 0x000fe20000000003 */
[----:B------:R-:W-:Y:S01]  /*30d0*/  ULEA UR8, UR15, UR16, 0x7 ;  /* 0x000000100f087291 */ /* 0x000fe2000f8e38ff */
[----:B-1----:R-:W1:Y:S01]  /*30e0*/  LDS.128 R4, [R4+0x120] ;  /* 0x0001200004047984 */ /* 0x002e620000000c00 */
[----:B------:R-:W-:Y:S02]  /*30f0*/  @P0 SHF.L.U32 R2, R8, 0x1f, RZ ;  /* 0x0000001f08020819 */ /* 0x000fe400000006ff */
[----:B------:R-:W-:Y:S01]  /*3100*/  SHF.L.U32 R0, R11, 0x1f, RZ ;  /* 0x0000001f0b007819 */ /* 0x000fe200000006ff */
[----:B------:R-:W-:Y:S01]  /*3110*/  @!PT LDS RZ, [RZ] ;  /* 0x00000000fffff984 */ /* 0x000fe20000000800 */
[----:B------:R-:W-:Y:S01]  /*3120*/  @!PT LDS RZ, [RZ] ;  /* 0x00000000fffff984 */ /* 0x000fe20000000800 */
[----:B------:R-:W-:Y:S01]  /*3130*/  @!PT LDS RZ, [RZ] ;  /* 0x00000000fffff984 */ /* 0x000fe20000000800 */
[----:B------:R-:W-:Y:S01]  /*3140*/  @!PT LDS RZ, [RZ] ;  /* 0x00000000fffff984 */ /* 0x000fe20000000800 */
[----:B------:R2:W-:Y:S06]  /*3150*/  MEMBAR.ALL.CTA ;  /* 0x0000000000007992 */ /* 0x0005ec0000008000 */
[----:B--2---:R-:W2:Y:S02]  /*3160*/  FENCE.VIEW.ASYNC.S ;  /* 0x00000000000073c6 */ /* 0x004ea40000000000 */
[----:B--2---:R2:W-:Y:S01]  /*3170*/  SYNCS.ARRIVE.TRANS64.RED.A1T0 RZ, [R3+URZ], RZ ;  /* 0x000000ff03ff79a7 */ /* 0x0045e200081004ff */
[----:B------:R2:W3:Y:S01]  /*3180*/  @P0 SYNCS.PHASECHK.TRANS64.TRYWAIT P2, [UR6], R2 ;  /* 0x00000002ff0005a7 */ /* 0x0004e20008041106 */
[----:B-1----:R-:W-:Y:S01]  /*3190*/  LOP3.LUT P1, RZ, R6, 0x1, RZ, 0xc0, !PT ;  /* 0x0000000106ff7812 */ /* 0x002fe2000782c0ff */
[----:B------:R-:W1:Y:S02]  /*31a0*/  SYNCS.PHASECHK.TRANS64.TRYWAIT P0, [UR7+0xd0], R0 ;  /* 0x0000d000ff0075a7 */ /* 0x000e640008001107 */
[----:B-123--:R-:W-:Y:S10]  /*31b0*/  @!P0 BRA `(.L_x_56) ;  /* 0x0000005400a08947 */ /* 0x00eff40003800000 */
.L_x_129:
[----:B------:R-:W-:Y:S01]  /*31c0*/  IADD3 R10, PT, PT, R10, 0x1, RZ ;  /* 0x000000010a0a7810 */ /* 0x000fe20007ffe0ff */
[----:B------:R-:W-:Y:S06]  /*31d0*/  BRA.U !UP3, `(.L_x_57) ;  /* 0x000000010bc07547 */ /* 0x000fec000b800000 */
[----:B------:R-:W-:Y:S01]  /*31e0*/  UPLOP3.LUT UP4, UPT, UPT, UPT, UPT, 0x40, 0x4 ;  /* 0x000000000004789c */ /* 0x000fe20003f8e870 */
[----:B------:R-:W-:Y:S01]  /*31f0*/  UMOV UR13, UR9 ;  /* 0x00000009000d7c82 */ /* 0x000fe20008000000 */
[----:B------:R-:W-:Y:S01]  /*3200*/  UMOV UR12, UR4 ;  /* 0x00000004000c7c82 */ /* 0x000fe20008000000 */
[----:B------:R-:W-:-:S08]  /*3210*/  UMOV UR17, UR14 ;  /* 0x0000000e00117c82 */ /* 0x000fd00008000000 */
.L_x_60:
[----:B------:R-:W-:Y:S02]  /*3220*/  UIADD3 UR13, UPT, UPT, UR13, 0x1, URZ ;  /* 0x000000010d0d7890 */ /* 0x000fe4000fffe0ff */
[----:B--2---:R-:W-:Y:S02]  /*3230*/  ULEA UR6, UR17, UR5, 0x3 ;  /* 0x0000000511067291 */ /* 0x004fe4000f8e18ff */
[----:B------:R-:W-:Y:S01]  /*3240*/  UISETP.NE.AND UP0, UPT, UR13, URZ, UPT ;  /* 0x000000ff0d00728c */ /* 0x000fe2000bf05270 */
[----:B---3--:R-:W-:Y:S10]  /*3250*/  @P2 BRA `(.L_x_58) ;  /* 0x00000000000c2947 */ /* 0x008ff40003800000 */
[----:B-1----:R-:W-:Y:S04]  /*3260*/  SHF.L.U32 R3, R8, 0x1f, RZ ;  /* 0x0000001f08037819 */ /* 0x002fe800000006ff */
[----:B------:R-:W1:Y:S02]  /*3270*/  SYNCS.PHASECHK.TRANS64.TRYWAIT P0, [UR6], R3 ;  /* 0x00000003ff0075a7 */ /* 0x000e640008001106 */
[----:B-1----:R-:W-:Y:S05]  /*3280*/  @!P0 BRA `(.L_x_59) ;  /* 0x0000005400848947 */ /* 0x002fea0003800000 */
.L_x_58:
[----:B------:R-:W-:Y:S01]  /*3290*/  UISETP.NE.AND UP1, UPT, UR12, 0x1, UPT ;  /* 0x000000010c00788c */ /* 0x000fe2000bf25270 */
[----:B------:R-:W-:Y:S01]  /*32a0*/  PLOP3.LUT P2, PT, PT, PT, PT, 0x80, 0x8 ;  /* 0x000000000008781c */ /* 0x000fe20003f4f070 */
[----:B------:R-:W-:Y:S02]  /*32b0*/  UIADD3 UR14, UPT, UPT, UR17, 0x1, URZ ;  /* 0x00000001110e7890 */ /* 0x000fe4000fffe0ff */
[----:B------:R-:W-:Y:S02]  /*32c0*/  ULEA UR28, UR17, UR11, 0xa ;  /* 0x0000000b111c7291 */ /* 0x000fe4000f8e50ff */
[----:B------:R-:W-:Y:S01]  /*32d0*/  UISETP.NE.AND UP2, UPT, UR14, 0x6, UPT ;  /* 0x000000060e00788c */ /* 0x000fe2000bf45270 */
[----:B------:R-:W-:Y:S01]  /*32e0*/  PLOP3.LUT P0, PT, PT, PT, UP1, 0x80, 0x8 ;  /* 0x000000000008781c */ /* 0x000fe20003f0f018 */
[----:B------:R-:W-:Y:S02]  /*32f0*/  UIADD3 UR40, UPT, UPT, UR28, 0x2, URZ ;  /* 0x000000021c287890 */ /* 0x000fe4000fffe0ff */
[----:B------:R-:W-:Y:S02]  /*3300*/  USEL UR27, URZ, 0x1, UP2 ;  /* 0x00000001ff1b7887 */ /* 0x000fe40009000000 */
[----:B------:R-:W-:Y:S02]  /*3310*/  USEL UR14, UR14, URZ, UP2 ;  /* 0x000000ff0e0e7287 */ /* 0x000fe40009000000 */
[----:B------:R-:W-:Y:S02]  /*3320*/  UIADD3 UR36, UPT, UPT, UR28, 0x4, URZ ;  /* 0x000000041c247890 */ /* 0x000fe4000fffe0ff */
[----:B------:R-:W-:Y:S01]  /*3330*/  @UP1 ULEA UR26, UR14, UR5, 0x3 ;  /* 0x000000050e1a1291 */ /* 0x000fe2000f8e18ff */
[----:B------:R-:W-:Y:S01]  /*3340*/  LOP3.LUT R8, R8, UR27, RZ, 0x3c, !PT ;  /* 0x0000001b08087c12 */ /* 0x000fe2000f8e3cff */
[----:B------:R-:W-:Y:S02]  /*3350*/  UIADD3 UR32, UPT, UPT, UR28, 0x6, URZ ;  /* 0x000000061c207890 */ /* 0x000fe4000fffe0ff */
[----:B------:R-:W-:Y:S01]  /*3360*/  UIADD3 UR6, UPT, UPT, UR6, 0x30, URZ ;  /* 0x0000003006067890 */ /* 0x000fe2000fffe0ff */
[----:B-1----:R-:W-:Y:S01]  /*3370*/  @P0 SHF.L.U32 R0, R8, 0x1f, RZ ;  /* 0x0000001f08000819 */ /* 0x002fe200000006ff */
[----:B------:R-:W-:Y:S01]  /*3380*/  UIADD3 UR12, UPT, UPT, UR12, -0x1, URZ ;  /* 0xffffffff0c0c7890 */ /* 0x000fe2000fffe0ff */
[----:B------:R-:W-:Y:S02]  /*3390*/  UMOV UR29, 0x40004040 ;  /* 0x40004040001d7882 */ /* 0x000fe40000000000 */
[----:B------:R2:W3:Y:S01]  /*33a0*/  @P0 SYNCS.PHASECHK.TRANS64.TRYWAIT P2, [UR26], R0 ;  /* 0x00000000ff0005a7 */ /* 0x0004e2000804111a */
[----:B------:R-:W-:Y:S01]  /*33b0*/  ULEA UR26, UR17, UR10, 0xa ;  /* 0x0000000a111a7291 */ /* 0x000fe2000f8e50ff */
[----:B------:R-:W-:Y:S01]  /*33c0*/  UMOV UR27, 0x40004040 ;  /* 0x40004040001b7882 */ /* 0x000fe20000000000 */
[----:B------:R-:W-:Y:S02]  /*33d0*/  UMOV UR41, 0x40004040 ;  /* 0x4000404000297882 */ /* 0x000fe40000000000 */
[----:B------:R-:W-:Y:S02]  /*33e0*/  UIADD3 UR38, UPT, UPT, UR26, 0x2, URZ ;  /* 0x000000021a267890 */ /* 0x000fe4000fffe0ff */
[----:B------:R-:W-:Y:S02]  /*33f0*/  UIADD3 UR34, UPT, UPT, UR26, 0x4, URZ ;  /* 0x000000041a227890 */ /* 0x000fe4000fffe0ff */
[----:B------:R-:W-:Y:S01]  /*3400*/  UIADD3 UR30, UPT, UPT, UR26, 0x6, URZ ;  /* 0x000000061a1e7890 */ /* 0x000fe2000fffe0ff */
[----:B------:R2:W-:Y:S01]  /*3410*/  UTCQMMA gdesc[UR26], gdesc[UR28], tmem[UR8], tmem[UR24], idesc[UR25], UP4 ;  /* 0x00ff181c1a0075ea */ /* 0x0005e2000a000308 */
[----:B------:R-:W-:Y:S01]  /*3420*/  UPLOP3.LUT UP4, UPT, UPT, UPT, UPT, 0x80, 0x8 ;  /* 0x000000000008789c */ /* 0x000fe20003f8f070 */
[----:B------:R-:W-:Y:S01]  /*3430*/  UMOV UR39, 0x40004040 ;  /* 0x4000404000277882 */ /* 0x000fe20000000000 */
[----:B------:R-:W-:Y:S01]  /*3440*/  UMOV UR37, 0x40004040 ;  /* 0x4000404000257882 */ /* 0x000fe20000000000 */
[----:B------:R2:W-:Y:S01]  /*3450*/  UTCQMMA gdesc[UR38], gdesc[UR40], tmem[UR8], tmem[UR22], idesc[UR23], UPT ;  /* 0x00ff1628260075ea */ /* 0x0005e2000b800308 */
[----:B------:R-:W-:Y:S01]  /*3460*/  UMOV UR35, 0x40004040 ;  /* 0x4000404000237882 */ /* 0x000fe20000000000 */
[----:B------:R-:W-:Y:S01]  /*3470*/  UMOV UR33, 0x40004040 ;  /* 0x4000404000217882 */ /* 0x000fe20000000000 */
[----:B------:R-:W-:Y:S01]  /*3480*/  UMOV UR31, 0x40004040 ;  /* 0x40004040001f7882 */ /* 0x000fe20000000000 */
[----:B------:R2:W-:Y:S01]  /*3490*/  UTCQMMA gdesc[UR34], gdesc[UR36], tmem[UR8], tmem[UR20], idesc[UR21], UPT ;  /* 0x00ff1424220075ea */ /* 0x0005e2000b800308 */
[----:B------:R2:W-:Y:S01]  /*34a0*/  UTCQMMA gdesc[UR30], gdesc[UR32], tmem[UR8], tmem[UR18], idesc[UR19], UPT ;  /* 0x00ff12201e0075ea */ /* 0x0005e2000b800308 */
[----:B------:R2:W-:Y:S01]  /*34b0*/  UTCBAR [UR6], URZ ;  /* 0x000000ff060073e9 */ /* 0x0005e200080000ff */
[----:B------:R-:W-:Y:S01]  /*34c0*/  UMOV UR17, UR14 ;  /* 0x0000000e00117c82 */ /* 0x000fe20008000000 */
[----:B------:R-:W-:Y:S05]  /*34d0*/  BRA.U UP0, `(.L_x_60) ;  /* 0xfffffffd00507547 */ /* 0x000fea000b83ffff */
.L_x_57:
[----:B------:R-:W-:Y:S01]  /*34e0*/  UIADD3 UR15, UPT, UPT, UR15, 0x1, URZ ;  /* 0x000000010f0f7890 */ /* 0x000fe2000fffe0ff */
[C---:B------:R-:W-:Y:S01]  /*34f0*/  ISETP.NE.AND P0, PT, R10.reuse, 0x2, PT ;  /* 0x000000020a00780c */ /* 0x040fe20003f05270 */
[----:B------:R-:W-:Y:S02]  /*3500*/  UIADD3 UR7, UPT, UPT, UR7, 0xb0, URZ ;  /* 0x000000b007077890 */ /* 0x000fe4000fffe0ff */
[----:B------:R-:W-:Y:S01]  /*3510*/  UISETP.NE.AND UP0, UPT, UR15, 0x4, UPT ;  /* 0x000000040f00788c */ /* 0x000fe2000bf05270 */
[----:B-12---:R-:W-:Y:S02]  /*3520*/  SEL R0, RZ, 0x1, P0 ;  /* 0x00000001ff007807 */ /* 0x006fe40000000000 */
[----:B------:R-:W-:Y:S01]  /*3530*/  SEL R10, R10, RZ, P0 ;  /* 0x000000ff0a0a7207 */ /* 0x000fe20000000000 */
[----:B------:R-:W-:Y:S01]  /*3540*/  USEL UR6, URZ, 0x1, UP0 ;  /* 0x00000001ff067887 */ /* 0x000fe20008000000 */
[----:B------:R-:W-:Y:S01]  /*3550*/  LOP3.LUT R9, R9, R0, RZ, 0x3c, !PT ;  /* 0x0000000009097212 */ /* 0x000fe200078e3cff */
[----:B------:R-:W-:Y:S01]  /*3560*/  USEL UR15, UR15, URZ, UP0 ;  /* 0x000000ff0f0f7287 */ /* 0x000fe20008000000 */
[----:B------:R1:W-:Y:S03]  /*3570*/  UTCBAR [UR7], URZ ;  /* 0x000000ff070073e9 */ /* 0x0003e600080000ff */
[----:B------:R-:W-:Y:S01]  /*3580*/  LOP3.LUT R11, R11, UR6, RZ, 0x3c, !PT ;  /* 0x000000060b0b7c12 */ /* 0x000fe2000f8e3cff */
[----:B------:R-:W-:Y:S07]  /*3590*/  @P1 BRA `(.L_x_61) ;  /* 0xfffffff800a01947 */ /* 0x000fee000383ffff */
[----:B------:R-:W2:Y:S01]  /*35a0*/  S2UR UR4, SR_CgaCtaId ;  /* 0x00000000000479c3 */ /* 0x000ea20000008800 */
[----:B------:R-:W-:Y:S01]  /*35b0*/  ELECT P0, URZ, PT ;  /* 0x0000000000ff782f */ /* 0x000fe20003800000 */
[----:B------:R-:W-:Y:S01]  /*35c0*/  IMAD.MOV.U32 R0, RZ, RZ, 0x1 ;  /* 0x00000001ff007424 */ /* 0x000fe200078e00ff */
[----:B------:R-:W-:Y:S01]  /*35d0*/  UIADD3 UR5, UPT, UPT, UR5, 0xd0, URZ ;  /* 0x000000d005057890 */ /* 0x000fe2000fffe0ff */
[----:B------:R-:W-:Y:S01]  /*35e0*/  SHF.L.U32 R3, R11, 0x1f, RZ ;  /* 0x0000001f0b037819 */ /* 0x000fe200000006ff */
[----:B------:R-:W-:-:S03]  /*35f0*/  UMOV UR6, 0x40 ;  /* 0x0000004000067882 */ /* 0x000fc60000000000 */
[----:B------:R-:W-:Y:S01]  /*3600*/  UVIRTCOUNT.DEALLOC.SMPOOL 0x80 ;  /* 0x000000800000784c */ /* 0x000fe20000000000 */
[----:B--2---:R-:W-:Y:S02]  /*3610*/  ULEA UR4, UR4, UR6, 0x18 ;  /* 0x0000000604047291 */ /* 0x004fe4000f8ec0ff */
[----:B------:R-:W-:-:S07]  /*3620*/  ULEA UR6, UR15, UR5, 0x3 ;  /* 0x000000050f067291 */ /* 0x000fce000f8e18ff */
[----:B------:R2:W-:Y:S02]  /*3630*/  @P0 STS.U8 [UR4+0x1c], R0 ;  /* 0x00001c00ff000988 */ /* 0x0005e40008000004 */
[----:B------:R-:W4:Y:S02]  /*3640*/  SYNCS.PHASECHK.TRANS64.TRYWAIT P0, [UR6], R3 ;  /* 0x00000003ff0075a7 */ /* 0x000f240008001106 */
[----:B--2-4-:R-:W-:Y:S05]  /*3650*/  @!P0 BRA `(.L_x_62) ;  /* 0x0000005000a88947 */ /* 0x014fea0003800000 */
.L_x_132:
[----:B-1----:R-:W-:-:S04]  /*3660*/  UIADD3 UR7, UPT, UPT, UR15, 0x1, URZ ;  /* 0x000000010f077890 */ /* 0x002fc8000fffe0ff */
[----:B------:R-:W-:-:S04]  /*3670*/  UISETP.NE.AND UP0, UPT, UR7, 0x4, UPT ;  /* 0x000000040700788c */ /* 0x000fc8000bf05270 */
[----:B------:R-:W-:Y:S02]  /*3680*/  USEL UR8, URZ, 0x1, UP0 ;  /* 0x00000001ff087887 */ /* 0x000fe40008000000 */
[----:B------:R-:W-:-:S04]  /*3690*/  USEL UR7, UR7, URZ, UP0 ;  /* 0x000000ff07077287 */ /* 0x000fc80008000000 */
[----:B------:R-:W-:Y:S01]  /*36a0*/  ULEA UR6, UR7, UR5, 0x3 ;  /* 0x0000000507067291 */ /* 0x000fe2000f8e18ff */
[----:B------:R-:W-:-:S04]  /*36b0*/  LOP3.LUT R2, R11, UR8, RZ, 0x3c, !PT ;  /* 0x000000080b027c12 */ /* 0x000fc8000f8e3cff */
[----:B--2---:R-:W-:-:S04]  /*36c0*/  SHF.L.U32 R3, R2, 0x1f, RZ ;  /* 0x0000001f02037819 */ /* 0x004fc800000006ff */
[----:B------:R-:W1:Y:S02]  /*36d0*/  SYNCS.PHASECHK.TRANS64.TRYWAIT P0, [UR6], R3 ;  /* 0x00000003ff0075a7 */ /* 0x000e640008001106 */
[----:B-1----:R-:W-:Y:S05]  /*36e0*/  @!P0 BRA `(.L_x_63) ;  /* 0x00000050009c8947 */ /* 0x002fea0003800000 */
.L_x_134:
        /* <DEDUP_REMOVED lines=9> */
.L_x_136:
[----:B------:R-:W-:-:S04]  /*3780*/  UIADD3 UR7, UPT, UPT, UR7, 0x1, URZ ;  /* 0x0000000107077890 */ /* 0x000fc8000fffe0ff */
[----:B------:R-:W-:-:S04]  /*3790*/  UISETP.NE.AND UP0, UPT, UR7, 0x4, UPT ;  /* 0x000000040700788c */ /* 0x000fc8000bf05270 */
[----:B------:R-:W-:Y:S02]  /*37a0*/  USEL UR6, URZ, 0x1, UP0 ;  /* 0x00000001ff067887 */ /* 0x000fe40008000000 */
[----:B------:R-:W-:-:S04]  /*37b0*/  USEL UR7, UR7, URZ, UP0 ;  /* 0x000000ff07077287 */ /* 0x000fc80008000000 */
[----:B------:R-:W-:Y:S01]  /*37c0*/  ULEA UR7, UR7, UR5, 0x3 ;  /* 0x0000000507077291 */ /* 0x000fe2000f8e18ff */
[----:B-1----:R-:W-:-:S04]  /*37d0*/  LOP3.LUT R3, R2, UR6, RZ, 0x3c, !PT ;  /* 0x0000000602037c12 */ /* 0x002fc8000f8e3cff */
[----:B------:R-:W-:-:S04]  /*37e0*/  SHF.L.U32 R3, R3, 0x1f, RZ ;  /* 0x0000001f03037819 */ /* 0x000fc800000006ff */
[----:B------:R-:W1:Y:S02]  /*37f0*/  SYNCS.PHASECHK.TRANS64.TRYWAIT P0, [UR7], R3 ;  /* 0x00000003ff0075a7 */ /* 0x000e640008001107 */
[----:B-1----:R-:W-:Y:S05]  /*3800*/  @!P0 BRA `(.L_x_65) ;  /* 0x0000005000848947 */ /* 0x002fea0003800000 */
.L_x_138:
[----:B------:R-:W-:Y:S01]  /*3810*/  NOP ;  /* 0x0000000000007918 */ /* 0x000fe20000000000 */
[----:B-1----:R-:W1:Y:S01]  /*3820*/  LDS R0, [UR4+0x14] ;  /* 0x00001404ff007984 */ /* 0x002e620008000800 */
[----:B------:R-:W-:Y:S01]  /*3830*/  ULOP3.LUT UR6, UR16, 0xffff, URZ, 0xc0, !UPT ;  /* 0x0000ffff10067892 */ /* 0x000fe2000f8ec0ff */
[----:B------:R-:W-:Y:S01]  /*3840*/  UMOV UR8, 0xffff ;  /* 0x0000ffff00087882 */ /* 0x000fe20000000000 */
[----:B------:R-:W-:Y:S02]  /*3850*/  UMOV UR5, 0x1 ;  /* 0x0000000100057882 */ /* 0x000fe40000000000 */
[----:B------:R-:W-:-:S04]  /*3860*/  USHF.R.U32.HI UR6, URZ, 0x5, UR6 ;  /* 0x00000005ff067899 */ /* 0x000fc80008011606 */
[----:B------:R-:W-:Y:S02]  /*3870*/  USHF.L.U32 UR8, UR8, UR6, URZ ;  /* 0x0000000608087299 */ /* 0x000fe400080006ff */
[----:B------:R-:W-:-:S04]  /*3880*/  USHF.L.U32 UR5, UR5, UR6, URZ ;  /* 0x0000000605057299 */ /* 0x000fc800080006ff */
[----:B-1----:R-:W-:-:S04]  /*3890*/  LOP3.LUT R0, R0, UR8, RZ, 0xc0, !PT ;  /* 0x0000000800007c12 */ /* 0x002fc8000f8ec0ff */
[----:B------:R-:W-:-:S13]  /*38a0*/  ISETP.NE.AND P0, PT, R0, UR8, PT ;  /* 0x0000000800007c0c */ /* 0x000fda000bf05270 */
[----:B------:R-:W-:Y:S05]  /*38b0*/  @P0 BRA `(.L_x_66) ;  /* 0x0000000000580947 */ /* 0x000fea0003800000 */
[----:B------:R-:W1:Y:S02]  /*38c0*/  LDS R0, [UR4+0x18] ;  /* 0x00001804ff007984 */ /* 0x000e640008000800 */
[----:B-1----:R-:W-:-:S04]  /*38d0*/  LOP3.LUT R0, R0, UR5, RZ, 0xc0, !PT ;  /* 0x0000000500007c12 */ /* 0x002fc8000f8ec0ff */
[----:B------:R-:W-:-:S13]  /*38e0*/  ISETP.NE.AND P0, PT, R0, UR5, PT ;  /* 0x0000000500007c0c */ /* 0x000fda000bf05270 */
[----:B------:R-:W-:Y:S05]  /*38f0*/  @P0 BRA `(.L_x_67) ;  /* 0x00000000003c0947 */ /* 0x000fea0003800000 */
[----:B------:R-:W1:Y:S01]  /*3900*/  S2R R2, SR_LANEID ;  /* 0x0000000000027919 */ /* 0x000e620000000000 */
[----:B------:R-:W-:Y:S01]  /*3910*/  ULOP3.LUT UR8, URZ, UR8, URZ, 0x33, !UPT ;  /* 0x00000008ff087292 */ /* 0x000fe2000f8e33ff */
[----:B------:R-:W-:Y:S01]  /*3920*/  LOP3.LUT R4, RZ, UR5, RZ, 0x33, !PT ;  /* 0x00000005ff047c12 */ /* 0x000fe2000f8e33ff */
[----:B------:R-:W-:Y:S02]  /*3930*/  VOTEU.ANY UR7, UPT, PT ;  /* 0x0000000000077886 */ /* 0x000fe400038e0100 */
[----:B------:R-:W-:Y:S01]  /*3940*/  UFLO.U32 UR7, UR7 ;  /* 0x00000007000772bd */ /* 0x000fe200080e0000 */
[----:B------:R-:W2:Y:S01]  /*3950*/  REDUX UR5, R4 ;  /* 0x00000000040573c4 */ /* 0x000ea20000000000 */
[----:B------:R-:W-:-:S06]  /*3960*/  IMAD.U32 R0, RZ, RZ, UR8 ;  /* 0x00000008ff007e24 */ /* 0x000fcc000f8e00ff */
[----:B------:R4:W-:Y:S01]  /*3970*/  UTCATOMSWS.AND URZ, UR8 ;  /* 0x0000000800ff79e3 */ /* 0x0009e20008000000 */
[----:B------:R-:W3:Y:S01]  /*3980*/  REDUX UR6, R0 ;  /* 0x00000000000673c4 */ /* 0x000ee20000000000 */
[----:B-1----:R-:W-:Y:S01]  /*3990*/  ISETP.EQ.U32.AND P0, PT, R2, UR7, PT ;  /* 0x0000000702007c0c */ /* 0x002fe2000bf02070 */
[----:B--2---:R-:W-:Y:S01]  /*39a0*/  IMAD.U32 R2, RZ, RZ, UR5 ;  /* 0x00000005ff027e24 */ /* 0x004fe2000f8e00ff */
[----:B---3--:R-:W-:-:S11]  /*39b0*/  MOV R3, UR6 ;  /* 0x0000000600037c02 */ /* 0x008fd60008000f00 */
[----:B------:R4:W-:Y:S04]  /*39c0*/  @P0 ATOMS.AND RZ, [UR4+0x14], R3 ;  /* 0x00001403ffff098c */ /* 0x0009e8000a800004 */
[----:B------:R4:W-:Y:S01]  /*39d0*/  @P0 ATOMS.AND RZ, [UR4+0x18], R2 ;  /* 0x00001802ffff098c */ /* 0x0009e2000a800004 */
[----:B------:R-:W-:Y:S05]  /*39e0*/  BRA `(.L_x_68) ;  /* 0x0000000000147947 */ /* 0x000fea0003800000 */
.L_x_67:
[----:B------:R-:W-:Y:S02]  /*39f0*/  MOV R2, 0x3a10 ;  /* 0x00003a1000027802 */ /* 0x000fe40000000f00 */
[----:B---3-5:R-:W-:Y:S05]  /*3a00*/  CALL.REL.NOINC `($__internal_0_$__cuda_sm10x_tcgen05_guardrail_trap_col_being_dealloced_not_returned_by_alloc) ;  /* 0x0000005000e07944 */ /* 0x028fea0003c00000 */
[----:B------:R-:W-:Y:S05]  /*3a10*/  BRA `(.L_x_68) ;  /* 0x0000000000087947 */ /* 0x000fea0003800000 */
.L_x_66:
[----:B------:R-:W-:Y:S02]  /*3a20*/  MOV R2, 0x3a40 ;  /* 0x00003a4000027802 */ /* 0x000fe40000000f00 */
[----:B---3-5:R-:W-:Y:S05]  /*3a30*/  CALL.REL.NOINC `($__internal_2_$__cuda_sm10x_tcgen05_guardrail_trap_unallocated_columns_being_dealloced) ;  /* 0x0000005000ec7944 */ /* 0x028fea0003c00000 */
.L_x_68:
[----:B------:R-:W-:Y:S01]  /*3a40*/  NOP ;  /* 0x0000000000007918 */ /* 0x000fe20000000000 */
[----:B----4-:R-:W-:Y:S05]  /*3a50*/  EXIT ;  /* 0x000000000000794d */ /* 0x010fea0003800000 */
.L_x_50:
[----:B------:R-:W-:-:S09]  /*3a60*/  UISETP.NE.OR UP2, UPT, UR8, 0x3, !UP2 ;  /* 0x000000030800788c */ /* 0x000fd2000d745670 */
[----:B------:R-:W-:Y:S05]  /*3a70*/  BRA.U UP2, `(.L_x_69) ;  /* 0x0000000d02407547 */ /* 0x000fea000b800000 */
[----:B------:R-:W1:Y:S01]  /*3a80*/  LDC R0, c[0x0][0xb30] ;  /* 0x0002cc00ff007b82 */ /* 0x000e620000000800 */
[----:B------:R-:W2:Y:S01]  /*3a90*/  LDCU.64 UR8, c[0x0][0x888] ;  /* 0x00011100ff0877ac */ /* 0x000ea20008000a00 */
[----:B------:R-:W-:Y:S02]  /*3aa0*/  HFMA2 R29, -RZ, RZ, 0, 0 ;  /* 0x00000000ff1d7431 */ /* 0x000fe400000001ff */
[----:B------:R-:W-:Y:S01]  /*3ab0*/  IMAD.MOV.U32 R31, RZ, RZ, 0x1 ;  /* 0x00000001ff1f7424 */ /* 0x000fe200078e00ff */
[----:B------:R-:W-:Y:S01]  /*3ac0*/  MOV R23, 0x2000 ;  /* 0x0000200000177802 */ /* 0x000fe20000000f00 */
[----:B------:R-:W4:Y:S01]  /*3ad0*/  LDCU.64 UR4, c[0x0][0x890] ;  /* 0x00011200ff0477ac */ /* 0x000f220008000a00 */
[----:B------:R-:W-:Y:S01]  /*3ae0*/  IMAD.MOV.U32 R30, RZ, RZ, RZ ;  /* 0x000000ffff1e7224 */ /* 0x000fe200078e00ff */
[----:B------:R-:W3:Y:S01]  /*3af0*/  LDC R19, c[0x0][0x370] ;  /* 0x0000dc00ff137b82 */ /* 0x000ee20000000800 */
[----:B------:R-:W-:Y:S01]  /*3b00*/  UMOV UR7, 0x400 ;  /* 0x0000040000077882 */ /* 0x000fe20000000000 */
[----:B------:R-:W-:-:S02]  /*3b10*/  UPLOP3.LUT UP1, UPT, UPT, UPT, UPT, 0x40, 0x4 ;  /* 0x000000000004789c */ /* 0x000fc40003f2e870 */
[----:B------:R-:W-:-:S04]  /*3b20*/  ULEA UR7, UR37, UR7, 0x18 ;  /* 0x0000000725077291 */ /* 0x000fc8000f8ec0ff */
[----:B------:R-:W3:Y:S01]  /*3b30*/  LDC R2, c[0x0][0xb0c] ;  /* 0x0002c300ff027b82 */ /* 0x000ee20000000800 */
[----:B------:R-:W-:Y:S02]  /*3b40*/  UIADD3 UR13, UPT, UPT, UR7, 0x68, URZ ;  /* 0x00000068070d7890 */ /* 0x000fe4000fffe0ff */
[----:B--2---:R-:W-:Y:S02]  /*3b50*/  UISETP.NE.U32.AND UP2, UPT, UR8, URZ, UPT ;  /* 0x000000ff0800728c */ /* 0x004fe4000bf45070 */
[----:B------:R-:W-:Y:S02]  /*3b60*/  UIADD3 UR17, UPT, UPT, UR7, 0x60, URZ ;  /* 0x0000006007117890 */ /* 0x000fe4000fffe0ff */
[----:B----4-:R-:W-:Y:S01]  /*3b70*/  UISETP.NE.U32.AND UP3, UPT, UR4, URZ, UPT ;  /* 0x000000ff0400728c */ /* 0x010fe2000bf65070 */
[----:B------:R-:W2:Y:S01]  /*3b80*/  LDC R18, c[0x0][0xb20] ;  /* 0x0002c800ff127b82 */ /* 0x000ea20000000800 */
[----:B-1----:R-:W-:Y:S01]  /*3b90*/  ISETP.NE.AND P1, PT, R0, 0x1, PT ;  /* 0x000000010000780c */ /* 0x002fe20003f25270 */
[----:B------:R-:W-:-:S02]  /*3ba0*/  UISETP.NE.AND.EX UP2, UPT, UR9, URZ, UPT, UP2 ;  /* 0x000000ff0900728c */ /* 0x000fc4000bf45320 */
[----:B------:R-:W-:Y:S02]  /*3bb0*/  UPRMT UR13, UR37, 0x654, UR13 ;  /* 0x00000654250d7896 */ /* 0x000fe4000800000d */
[----:B------:R-:W-:Y:S02]  /*3bc0*/  UISETP.NE.AND.EX UP3, UPT, UR5, URZ, UPT, UP3 ;  /* 0x000000ff0500728c */ /* 0x000fe4000bf65330 */
[----:B------:R-:W1:Y:S08]  /*3bd0*/  LDC.64 R32, c[0x0][0x348] ;  /* 0x0000d200ff207b82 */ /* 0x000e700000000a00 */
[----:B------:R-:W4:Y:S08]  /*3be0*/  LDC.64 R16, c[0x0][0xb10] ;  /* 0x0002c400ff107b82 */ /* 0x000f300000000a00 */
[----:B------:R-:W1:Y:S08]  /*3bf0*/  LDC.64 R6, c[0x0][0xb18] ;  /* 0x0002c600ff067b82 */ /* 0x000e700000000a00 */
[----:B------:R-:W1:Y:S08]  /*3c00*/  LDC.64 R4, c[0x0][0xb28] ;  /* 0x0002ca00ff047b82 */ /* 0x000e700000000a00 */
[----:B--23--:R-:W1:Y:S02]  /*3c10*/  LDC R22, c[0x0][0x374] ;  /* 0x0000dd00ff167b82 */ /* 0x00ce640000000800 */
.L_x_78:
[C---:B------:R-:W-:Y:S02]  /*3c20*/  LEA R0, R30.reuse, UR7, 0x3 ;  /* 0x000000071e007c11 */ /* 0x040fe4000f8e18ff */
[----:B------:R-:W-:Y:S02]  /*3c30*/  SHF.L.U32 R3, R29, 0x1f, RZ ;  /* 0x0000001f1d037819 */ /* 0x000fe400000006ff */
[----:B------:R-:W-:Y:S02]  /*3c40*/  LEA R24, R30, UR7, 0x4 ;  /* 0x000000071e187c11 */ /* 0x000fe4000f8e20ff */
[----:B--2---:R-:W2:Y:S02]  /*3c50*/  SYNCS.PHASECHK.TRANS64.TRYWAIT P0, [R0+URZ+0x90], R3 ;  /* 0x00009003000075a7 */ /* 0x004ea400080011ff */
[----:B--2---:R-:W-:Y:S05]  /*3c60*/  @!P0 BRA `(.L_x_70) ;  /* 0x0000004c00848947 */ /* 0x004fea0003800000 */
.L_x_139:
[----:B------:R-:W-:Y:S01]  /*3c70*/  ISETP.GE.AND P0, PT, R72, 0x1, PT ;  /* 0x000000014800780c */ /* 0x000fe20003f06270 */
[----:B------:R-:W3:Y:S01]  /*3c80*/  LDS.128 R24, [R24+0x120] ;  /* 0x0001200018187984 */ /* 0x000ee20000000c00 */
[----:B--2---:R-:W-:Y:S01]  /*3c90*/  VIADD R0, R0, 0xa0 ;  /* 0x000000a000007836 */ /* 0x004fe20000000000 */
[----:B------:R-:W-:Y:S01]  /*3ca0*/  @!PT LDS RZ, [RZ] ;  /* 0x00000000fffff984 */ /* 0x000fe20000000800 */
[----:B------:R-:W-:Y:S01]  /*3cb0*/  @!PT LDS RZ, [RZ] ;  /* 0x00000000fffff984 */ /* 0x000fe20000000800 */
[----:B------:R-:W-:Y:S01]  /*3cc0*/  @!PT LDS RZ, [RZ] ;  /* 0x00000000fffff984 */ /* 0x000fe20000000800 */
[----:B------:R-:W-:Y:S01]  /*3cd0*/  @!PT LDS RZ, [RZ] ;  /* 0x00000000fffff984 */ /* 0x000fe20000000800 */
[----:B------:R2:W-:Y:S06]  /*3ce0*/  MEMBAR.ALL.CTA ;  /* 0x0000000000007992 */ /* 0x0005ec0000008000 */
[----:B--2---:R-:W2:Y:S01]  /*3cf0*/  FENCE.VIEW.ASYNC.S ;  /* 0x00000000000073c6 */ /* 0x004ea20000000000 */
[----:B------:R-:W-:Y:S04]  /*3d00*/  PRMT R0, RZ, 0x654, R0 ;  /* 0x00000654ff007816 */ /* 0x000fe80000000000 */
[----:B--2---:R2:W-:Y:S01]  /*3d10*/  SYNCS.ARRIVE.TRANS64.RED.A1T0 RZ, [R0+URZ], RZ ;  /* 0x000000ff00ff79a7 */ /* 0x0045e200081004ff */
[----:B---3--:R-:W-:Y:S11]  /*3d20*/  LOP3.LUT P3, RZ, R26, 0x1, RZ, 0xc0, !PT ;  /* 0x000000011aff7812 */ /* 0x008ff6000786c0ff */
[----:B------:R-:W-:Y:S02]  /*3d30*/  @!UPT UIADD3 URZ, UPT, UPT, URZ, URZ, URZ ;  /* 0x000000fffffff290 */ /* 0x000fe4000fffe0ff */
[----:B------:R-:W-:Y:S02]  /*3d40*/  @P3 MOV R13, R24 ;  /* 0x00000018000d3202 */ /* 0x000fe40000000f00 */
[----:B------:R-:W-:Y:S01]  /*3d50*/  @P3 LOP3.LUT R8, R25, 0xffff, RZ, 0xc0, !PT ;  /* 0x0000ffff19083812 */ /* 0x000fe200078ec0ff */
[----:B--2---:R-:W-:Y:S06]  /*3d60*/  @!P0 BRA `(.L_x_71) ;  /* 0x0000000000a48947 */ /* 0x004fec0003800000 */
[----:B-1----:R-:W-:Y:S01]  /*3d70*/  IMAD.HI.U32 R35, R22, R7, RZ ;  /* 0x0000000716237227 */ /* 0x002fe200078e00ff */
[----:B------:R-:W-:Y:S02]  /*3d80*/  ISETP.NE.AND P0, PT, R6, 0x1, PT ;  /* 0x000000010600780c */ /* 0x000fe40003f05270 */
[----:B------:R-:W-:Y:S01]  /*3d90*/  ISETP.NE.AND P2, PT, R72, 0x1, PT ;  /* 0x000000014800780c */ /* 0x000fe20003f45270 */
[----:B----4-:R-:W-:Y:S01]  /*3da0*/  IMAD.HI.U32 R34, R19, R16, RZ ;  /* 0x0000001013227227 */ /* 0x010fe200078e00ff */
[----:B------:R-:W-:Y:S02]  /*3db0*/  SHF.R.U32.HI R35, RZ, R18, R35 ;  /* 0x00000012ff237219 */ /* 0x000fe40000011623 */
[----:B------:R-:W-:Y:S01]  /*3dc0*/  ISETP.NE.AND P4, PT, R2, 0x1, PT ;  /* 0x000000010200780c */ /* 0x000fe20003f85270 */
[----:B------:R-:W-:Y:S01]  /*3dd0*/  IMAD.HI.U32 R36, R13, R16, RZ ;  /* 0x000000100d247227 */ /* 0x000fe200078e00ff */
[----:B------:R-:W-:Y:S02]  /*3de0*/  SHF.R.U32.HI R34, RZ, R17, R34 ;  /* 0x00000011ff227219 */ /* 0x000fe40000011622 */
[----:B------:R-:W-:Y:S01]  /*3df0*/  SEL R3, R22, R35, !P0 ;  /* 0x0000002316037207 */ /* 0x000fe20004000000 */
[C---:B------:R-:W-:Y:S01]  /*3e00*/  IMAD.HI.U32 R35, R8.reuse, R7, RZ ;  /* 0x0000000708237227 */ /* 0x040fe200078e00ff */
[----:B------:R-:W-:Y:S02]  /*3e10*/  SEL R11, R19, R34, !P4 ;  /* 0x00000022130b7207 */ /* 0x000fe40006000000 */
[----:B------:R-:W-:Y:S01]  /*3e20*/  SHF.R.U32.HI R36, RZ, R17, R36 ;  /* 0x00000011ff247219 */ /* 0x000fe20000011624 */
[----:B------:R-:W-:Y:S01]  /*3e30*/  IMAD.HI.U32 R38, R3, R4, RZ ;  /* 0x0000000403267227 */ /* 0x000fe200078e00ff */
[----:B------:R-:W-:Y:S03]  /*3e40*/  SHF.R.U32.HI R35, RZ, R18, R35 ;  /* 0x00000012ff237219 */ /* 0x000fe60000011623 */
[----:B------:R-:W-:Y:S01]  /*3e50*/  IMAD.HI.U32 R34, R11, R4, RZ ;  /* 0x000000040b227227 */ /* 0x000fe200078e00ff */
[----:B------:R-:W-:Y:S02]  /*3e60*/  @P2 SHF.R.U32.HI R3, RZ, R5, R38 ;  /* 0x00000005ff032219 */ /* 0x000fe40000011626 */
[----:B------:R-:W-:Y:S02]  /*3e70*/  SEL R9, R8, R35, !P0 ;  /* 0x0000002308097207 */ /* 0x000fe40004000000 */
[----:B------:R-:W-:Y:S01]  /*3e80*/  @P2 SHF.R.U32.HI R11, RZ, R5, R34 ;  /* 0x00000005ff0b2219 */ /* 0x000fe20000011622 */
[C---:B------:R-:W-:Y:S01]  /*3e90*/  IMAD R10, R72.reuse, R3, RZ ;  /* 0x00000003480a7224 */ /* 0x040fe200078e02ff */
[----:B------:R-:W-:Y:S01]  /*3ea0*/  SEL R3, R13, R36, !P4 ;  /* 0x000000240d037207 */ /* 0x000fe20006000000 */
[C---:B------:R-:W-:Y:S03]  /*3eb0*/  IMAD.HI.U32 R14, R9.reuse, R4, RZ ;  /* 0x00000004090e7227 */ /* 0x040fe600078e00ff */
[----:B------:R-:W-:Y:S01]  /*3ec0*/  ISETP.GE.AND P0, PT, R9, R10, PT ;  /* 0x0000000a0900720c */ /* 0x000fe20003f06270 */
[C---:B------:R-:W-:Y:S01]  /*3ed0*/  IMAD R12, R72.reuse, R11, RZ ;  /* 0x0000000b480c7224 */ /* 0x040fe200078e02ff */
[-C--:B------:R-:W-:Y:S04]  /*3ee0*/  SHF.R.U32.HI R14, RZ, R5.reuse, R14 ;  /* 0x00000005ff0e7219 */ /* 0x080fe8000001160e */
[----:B------:R-:W-:Y:S02]  /*3ef0*/  ISETP.GE.OR P0, PT, R3, R12, P0 ;  /* 0x0000000c0300720c */ /* 0x000fe40000706670 */
[----:B------:R-:W-:Y:S05]  /*3f00*/  SEL R15, R9, R14, !P2 ;  /* 0x0000000e090f7207 */ /* 0x000fea0005000000 */
[----:B------:R-:W-:Y:S04]  /*3f10*/  IMAD.MOV R14, RZ, RZ, -R15 ;  /* 0x000000ffff0e7224 */ /* 0x000fe800078e0a0f */
[----:B------:R-:W-:Y:S02]  /*3f20*/  IMAD R14, R72, R14, R9 ;  /* 0x0000000e480e7224 */ /* 0x000fe400078e0209 */
[C---:B------:R-:W-:Y:S05]  /*3f30*/  @!P0 IMAD.HI.U32 R10, R3.reuse, R4, RZ ;  /* 0x00000004030a8227 */ /* 0x040fea00078e00ff */
[----:B------:R-:W-:Y:S04]  /*3f40*/  @!P0 SHF.R.U32.HI R10, RZ, R5, R10 ;  /* 0x00000005ff0a8219 */ /* 0x000fe8000001160a */
[----:B------:R-:W-:Y:S01]  /*3f50*/  @!P0 SEL R0, R3, R10, !P2 ;  /* 0x0000000a03008207 */ /* 0x000fe20005000000 */
[----:B------:R-:W-:Y:S03]  /*3f60*/  IMAD.MOV R10, RZ, RZ, -R3 ;  /* 0x000000ffff0a7224 */ /* 0x000fe600078e0a03 */
[----:B------:R-:W-:Y:S01]  /*3f70*/  @!P0 IADD3 R15, PT, PT, R15, -R0, RZ ;  /* 0x800000000f0f8210 */ /* 0x000fe20007ffe0ff */
[----:B------:R-:W-:Y:S01]  /*3f80*/  @!P0 IMAD R0, R11, R14, R0 ;  /* 0x0000000e0b008224 */ /* 0x000fe200078e0200 */
[----:B------:R-:W-:Y:S01]  /*3f90*/  IADD3 R11, PT, PT, -R9, RZ, RZ ;  /* 0x000000ff090b7210 */ /* 0x000fe20007ffe1ff */
[----:B------:R-:W-:Y:S02]  /*3fa0*/  IMAD R13, R2, R10, R13 ;  /* 0x0000000a020d7224 */ /* 0x000fe400078e020d */
[----:B------:R-:W-:Y:S02]  /*3fb0*/  @!P0 IMAD R9, R15, R72, R3 ;  /* 0x000000480f098224 */ /* 0x000fe400078e0203 */
[----:B------:R-:W-:Y:S02]  /*3fc0*/  @!P0 IMAD.MOV.U32 R3, RZ, RZ, R0 ;  /* 0x000000ffff038224 */ /* 0x000fe400078e0000 */
[----:B------:R-:W-:Y:S02]  /*3fd0*/  IMAD R8, R6, R11, R8 ;  /* 0x0000000b06087224 */ /* 0x000fe400078e0208 */
[----:B------:R-:W-:Y:S02]  /*3fe0*/  IMAD R13, R3, R2, R13 ;  /* 0x00000002030d7224 */ /* 0x000fe400078e020d */
[----:B------:R-:W-:Y:S02]  /*3ff0*/  IMAD R8, R9, R6, R8 ;  /* 0x0000000609087224 */ /* 0x000fe400078e0208 */
.L_x_71:
[----:B------:R-:W-:Y:S05]  /*4000*/  BRA.U UP1, `(.L_x_72) ;  /* 0x0000000101107547 */ /* 0x000fea000b800000 */
[----:B------:R-:W-:Y:S04]  /*4010*/  MOV R0, UR6 ;  /* 0x0000000600007c02 */ /* 0x000fe80008000f00 */
[----:B------:R-:W-:Y:S04]  /*4020*/  SHF.L.U32 R3, R0, 0x1f, RZ ;  /* 0x0000001f00037819 */ /* 0x000fe800000006ff */
[----:B------:R-:W2:Y:S02]  /*4030*/  SYNCS.PHASECHK.TRANS64.TRYWAIT P0, [UR7+0x88], R3 ;  /* 0x00008803ff0075a7 */ /* 0x000ea40008001107 */
[----:B--2---:R-:W-:Y:S05]  /*4040*/  @!P0 BRA `(.L_x_73) ;  /* 0x0000004800a08947 */ /* 0x004fea0003800000 */
.L_x_72:
[----:B------:R-:W-:Y:S02]  /*4050*/  R2UR UR19, R21 ;  /* 0x00000000151372ca */ /* 0x000fe400000e0000 */
[----:B------:R-:W-:Y:S02]  /*4060*/  R2UR UR18, R20 ;  /* 0x00000000141272ca */ /* 0x000fe400000e0000 */
[----:B------:R-:W-:Y:S02]  /*4070*/  ISETP.NE.U32.AND P2, PT, RZ, UR4, PT ;  /* 0x00000004ff007c0c */ /* 0x000fe4000bf45070 */
[----:B------:R-:W-:Y:S02]  /*4080*/  SHF.L.U32 R12, R31, 0x1f, RZ ;  /* 0x0000001f1f0c7819 */ /* 0x000fe400000006ff */
[----:B------:R-:W-:Y:S05]  /*4090*/  ISETP.NE.AND.EX P2, PT, RZ, UR5, PT, P2 ;  /* 0x00000005ff007c0c */ /* 0x000fea000bf45320 */
[----:B------:R-:W-:Y:S02]  /*40a0*/  USHF.L.U32 UR19, UR19, 0x7, URZ ;  /* 0x0000000713137899 */ /* 0x000fe400080006ff */
[----:B------:R-:W-:Y:S01]  /*40b0*/  USHF.L.U32 UR18, UR18, 0x7, URZ ;  /* 0x0000000712127899 */ /* 0x000fe200080006ff */
[----:B------:R-:W-:Y:S11]  /*40c0*/  BRA.U !UP3, `(.L_x_74) ;  /* 0x000000010b347547 */ /* 0x000ff6000b800000 */
[----:B------:R-:W-:Y:S01]  /*40d0*/  UPLOP3.LUT UP0, UPT, UPT, UPT, UP2, 0x80, 0x8 ;  /* 0x000000000008789c */ /* 0x000fe20003f0f020 */
[----:B--2---:R-:W-:Y:S02]  /*40e0*/  HFMA2 R0, -RZ, RZ, 0, 5.9604644775390625e-08 ;  /* 0x00000001ff007431 */ /* 0x004fe400000001ff */
[----:B------:R-:W-:Y:S03]  /*40f0*/  IMAD.MOV.U32 R171, RZ, RZ, 0x1 ;  /* 0x00000001ffab7424 */ /* 0x000fe600078e00ff */
[----:B------:R-:W-:Y:S05]  /*4100*/  PLOP3.LUT P0, PT, PT, PT, UP0, 0x80, 0x8 ;  /* 0x000000000008781c */ /* 0x000fea0003f0f008 */
[----:B------:R-:W2:Y:S01]  /*4110*/  @UP0 LDCU.64 UR10, c[0x0][0x888] ;  /* 0x00011100ff0a07ac */ /* 0x000ea20008000a00 */
[----:B------:R-:W-:Y:S07]  /*4120*/  @UP0 UIMAD UR8, UR36, UR4, URZ ;  /* 0x00000004240802a4 */ /* 0x000fee000f8e02ff */
[----:B------:R-:W-:Y:S01]  /*4130*/  @!P0 PRMT R171, R0, 0x7610, R171 ;  /* 0x0000761000ab8816 */ /* 0x000fe200000000ab */
[----:B--2---:R-:W-:Y:S03]  /*4140*/  @UP0 UIMAD.WIDE UR10, UR8, 0x4, UR10 ;  /* 0x00000004080a08a5 */ /* 0x004fe6000f8e020a */
[----:B------:R-:W2:Y:S03]  /*4150*/  @!UP0 LDCU UR8, c[0x0][0x880] ;  /* 0x00011000ff0887ac */ /* 0x000ea60008000800 */
[----:B------:R-:W-:Y:S01]  /*4160*/  IMAD.U32 R10, RZ, RZ, UR10 ;  /* 0x0000000aff0a7e24 */ /* 0x000fe2000f8e00ff */
[----:B------:R-:W-:Y:S05]  /*4170*/  MOV R11, UR11 ;  /* 0x0000000b000b7c02 */ /* 0x000fea0008000f00 */
[----:B-----5:R3:W5:Y:S02]  /*4180*/  @P0 LDG.E R81, desc[UR46][R10.64] ;  /* 0x0000002e0a510981 */ /* 0x020764000c1e1900 */
[----:B--23--:R-:W-:Y:S07]  /*4190*/  @!P0 IMAD.U32 R81, RZ, RZ, UR8 ;  /* 0x00000008ff518e24 */ /* 0x00cfee000f8e00ff */
.L_x_74:
[----:B-----5:R-:W-:Y:S01]  /*41a0*/  @!P2 FSETP.EQ.AND P0, PT, R81, RZ, PT ;  /* 0x000000ff5100a20b */ /* 0x020fe20003f02000 */
[----:B------:R-:W-:Y:S01]  /*41b0*/  @!UPT UIADD3 URZ, UPT, UPT, URZ, URZ, URZ ;  /* 0x000000fffffff290 */ /* 0x000fe2000fffe0ff */
[----:B------:R-:W-:Y:S11]  /*41c0*/  @!P2 BRA `(.L_x_75) ;  /* 0x000000000014a947 */ /* 0x000ff60003800000 */
[----:B------:R-:W-:Y:S02]  /*41d0*/  LOP3.LUT P2, RZ, R171, 0xff, RZ, 0xc0, !PT ;  /* 0x000000ffabff7812 */ /* 0x000fe4000784c0ff */
[----:B------:R-:W-:Y:S04]  /*41e0*/  PLOP3.LUT P0, PT, PT, PT, UP0, 0x80, 0x8 ;  /* 0x000000000008781c */ /* 0x000fe80003f0f008 */
[----:B------:R-:W-:Y:S07]  /*41f0*/  PLOP3.LUT P0, PT, P0, PT, PT, 0x8, 0x80 ;  /* 0x000000000080781c */ /* 0x000fee000070e170 */
[----:B------:R-:W-:Y:S11]  /*4200*/  @P2 FSETP.EQ.AND P0, PT, R81, RZ, PT ;  /* 0x000000ff5100220b */ /* 0x000ff60003f02000 */
[----:B------:R-:W-:Y:S02]  /*4210*/  @!UPT UIADD3 URZ, UPT, UPT, URZ, URZ, URZ ;  /* 0x000000fffffff290 */ /* 0x000fe4000fffe0ff */
.L_x_75:
[----:B------:R-:W3:Y:S01]  /*4220*/  SYNCS.PHASECHK.TRANS64.TRYWAIT P2, [UR7+0x70], R12 ;  /* 0x0000700cff0075a7 */ /* 0x000ee20008041107 */
[----:B------:R-:W-:Y:S04]  /*4230*/  ELECT P4, URZ, PT ;  /* 0x0000000000ff782f */ /* 0x000fe80003880000 */
[----:B------:R-:W-:Y:S11]  /*4240*/  PLOP3.LUT P4, PT, P0, P4, PT, 0xf2, 0x2f ;  /* 0x00000000002f781c */ /* 0x000ff60000789e72 */
[----:B------:R-:W-:Y:S02]  /*4250*/  @!UPT UIADD3 URZ, UPT, UPT, URZ, URZ, URZ ;  /* 0x000000fffffff290 */ /* 0x000fe4000fffe0ff */
[----:B-1----:R-:W-:Y:S05]  /*4260*/  @!P4 IADD3 R21, P0, PT, R32, 0x580, RZ ;  /* 0x000005802015c810 */ /* 0x002fea0007f1e0ff */
[----:B------:R-:W-:Y:S01]  /*4270*/  @!P4 IMAD.X R20, RZ, RZ, R33, P0 ;  /* 0x000000ffff14c224 */ /* 0x000fe200000e0621 */
[----:B---3--:R-:W-:Y:S07]  /*4280*/  @!P2 BRA `(.L_x_76) ;  /* 0x000000480028a947 */ /* 0x008fee0003800000 */
.L_x_142:
[----:B------:R-:W3:Y:S01]  /*4290*/  LDC.64 R14, c[0x0][0xb10] ;  /* 0x0002c400ff0e7b82 */ /* 0x000ee20000000a00 */
[----:B------:R-:W-:Y:S01]  /*42a0*/  @!P4 R2UR UR8, R20 ;  /* 0x000000001408c2ca */ /* 0x000fe200000e0000 */
[----:B------:R-:W-:Y:S01]  /*42b0*/  VOTEU.ALL UP1, P4 ;  /* 0x0000000000ff7886 */ /* 0x000fe20002020000 */
[----:B------:R-:W-:Y:S01]  /*42c0*/  @!P4 R2UR UR9, R21 ;  /* 0x000000001509c2ca */ /* 0x000fe200000e0000 */
[----:B------:R-:W-:Y:S01]  /*42d0*/  UMOV UR10, 0x0 ;  /* 0x00000000000a7882 */ /* 0x000fe20000000000 */
[----:B------:R-:W-:Y:S03]  /*42e0*/  UMOV UR11, 0x10000000 ;  /* 0x10000000000b7882 */ /* 0x000fe60000000000 */
[----:B------:R-:W5:Y:S01]  /*42f0*/  LDC.64 R10, c[0x0][0xb18] ;  /* 0x0002c600ff0a7b82 */ /* 0x000f620000000a00 */
[----:B------:R-:W-:Y:S01]  /*4300*/  @!UP1 UIADD3 UR16, UPT, UPT, UR7, 0x200, URZ ;  /* 0x0000020007109890 */ /* 0x000fe2000fffe0ff */
[----:B------:R-:W-:Y:S01]  /*4310*/  @P3 SHF.R.U32.HI R28, RZ, 0x10, R25 ;  /* 0x00000010ff1c3819 */ /* 0x000fe20000011619 */
[----:B------:R-:W-:Y:S01]  /*4320*/  VOTEU.ALL UP1, P4 ;  /* 0x0000000000ff7886 */ /* 0x000fe20002020000 */
[----:B------:R-:W-:Y:S01]  /*4330*/  UMOV UR20, UR36 ;  /* 0x0000002400147c82 */ /* 0x000fe20008000000 */
[----:B------:R-:W-:Y:S03]  /*4340*/  VIADD R30, R30, 0x1 ;  /* 0x000000011e1e7836 */ /* 0x000fe60000000000 */
[----:B--2---:R-:W2:Y:S01]  /*4350*/  @!P1 LDC R0, c[0x0][0xb20] ;  /* 0x0002c800ff009b82 */ /* 0x004ea20000000800 */
[----:B------:R-:W-:Y:S01]  /*4360*/  IMAD.U32 R21, RZ, RZ, UR8 ;  /* 0x00000008ff157e24 */ /* 0x000fe2000f8e00ff */
[----:B------:R-:W-:Y:S06]  /*4370*/  UPRMT UR8, UR37, 0x654, UR17 ;  /* 0x0000065425087896 */ /* 0x000fec0008000011 */
[----:B-1----:R-:W1:Y:S01]  /*4380*/  @!P1 LDC R3, c[0x0][0xb0c] ;  /* 0x0002c300ff039b82 */ /* 0x002e620000000800 */
[----:B------:R-:W-:Y:S01]  /*4390*/  IMAD.U32 R20, RZ, RZ, UR9 ;  /* 0x00000009ff147e24 */ /* 0x000fe2000f8e00ff */
[----:B------:R-:W-:Y:S04]  /*43a0*/  @!P4 R2UR UR15, R21 ;  /* 0x00000000150fc2ca */ /* 0x000fe800000e0000 */
[----:B------:R-:W-:Y:S01]  /*43b0*/  @!P4 R2UR UR14, R20 ;  /* 0x00000000140ec2ca */ /* 0x000fe200000e0000 */
[----:B------:R-:W-:Y:S11]  /*43c0*/  @!P4 IMAD.MOV.U32 R20, RZ, RZ, 0x2000 ;  /* 0x00002000ff14c424 */ /* 0x000ff600078e00ff */
[----:B------:R-:W-:Y:S01]  /*43d0*/  @!UPT UIADD3 URZ, UPT, UPT, URZ, URZ, URZ ;  /* 0x000000fffffff290 */ /* 0x000fe2000fffe0ff */
[----:B------:R1:W-:Y:S01]  /*43e0*/  @!UP1 UTMALDG.3D [UR16], [UR14], desc[UR10] ;  /* 0x00000a100e0095b4 */ /* 0x0003e20008011000 */
[----:B------:R1:W-:Y:S02]  /*43f0*/  @!P4 SYNCS.ARRIVE.TRANS64.RED.A0TR RZ, [UR7+0x60], R20 ;  /* 0x00006014ffffc9a7 */ /* 0x0003e40008300407 */
[----:B-1----:R-:W-:Y:S01]  /*4400*/  @!P1 ISETP.NE.AND P2, PT, R3, 0x1, PT ;  /* 0x000000010300980c */ /* 0x002fe20003f45270 */
[C---:B---3--:R-:W-:Y:S01]  /*4410*/  @!P1 IMAD.HI.U32 R14, R13.reuse, R14, RZ ;  /* 0x0000000e0d0e9227 */ /* 0x048fe200078e00ff */
[----:B-----5:R-:W-:Y:S03]  /*4420*/  @!P1 ISETP.NE.AND P0, PT, R10, 0x1, PT ;  /* 0x000000010a00980c */ /* 0x020fe60003f05270 */
[C---:B------:R-:W-:Y:S01]  /*4430*/  @!P1 IMAD.HI.U32 R11, R8.reuse, R11, RZ ;  /* 0x0000000b080b9227 */ /* 0x040fe200078e00ff */
[----:B------:R-:W-:Y:S04]  /*4440*/  @!P1 SHF.R.U32.HI R14, RZ, R15, R14 ;  /* 0x0000000fff0e9219 */ /* 0x000fe8000001160e */
[----:B--2---:R-:W-:Y:S01]  /*4450*/  @!P1 SHF.R.U32.HI R9, RZ, R0, R11 ;  /* 0x00000000ff099219 */ /* 0x004fe2000001160b */
[----:B------:R-:W-:Y:S01]  /*4460*/  SYNCS.ARRIVE.TRANS64.RED.A1T0 RZ, [UR8], RZ ;  /* 0x000000ffffff79a7 */ /* 0x000fe20008100408 */
[----:B------:R-:W-:Y:S02]  /*4470*/  @!P1 SEL R14, R13, R14, !P2 ;  /* 0x0000000e0d0e9207 */ /* 0x000fe40005000000 */
[----:B------:R-:W-:Y:S01]  /*4480*/  @!P1 SEL R9, R8, R9, !P0 ;  /* 0x0000000908099207 */ /* 0x000fe20004000000 */
[----:B------:R-:W1:Y:S04]  /*4490*/  SYNCS.PHASECHK.TRANS64.TRYWAIT P5, [UR7+0x78], R12 ;  /* 0x0000780cff0075a7 */ /* 0x000e6800080a1107 */
[----:B------:R-:W-:Y:S02]  /*44a0*/  @!P1 IMAD.IADD R0, R9, 0x1, -R14 ;  /* 0x0000000109009824 */ /* 0x000fe400078e0a0e */
[----:B------:R-:W-:Y:S02]  /*44b0*/  @!P1 IMAD.IADD R9, R14, 0x1, -R9 ;  /* 0x000000010e099824 */ /* 0x000fe400078e0a09 */
[----:B------:R-:W-:Y:S02]  /*44c0*/  @!P1 IMAD R13, R0, R3, R13 ;  /* 0x00000003000d9224 */ /* 0x000fe400078e020d */
[----:B------:R-:W-:Y:S01]  /*44d0*/  @!P1 IMAD R8, R9, R10, R8 ;  /* 0x0000000a09089224 */ /* 0x000fe200078e0208 */
[----:B-1----:R-:W-:Y:S06]  /*44e0*/  @!P5 BRA `(.L_x_77) ;  /* 0x0000004400a8d947 */ /* 0x002fec0003800000 */
.L_x_144:
[----:B-1----:R-:W-:Y:S01]  /*44f0*/  @!P4 IADD3 R3, P0, PT, R32, 0x580, RZ ;  /* 0x000005802003c810 */ /* 0x002fe20007f1e0ff */
[----:B------:R-:W-:Y:S01]  /*4500*/  VOTEU.ALL UP1, P4 ;  /* 0x0000000000ff7886 */ /* 0x000fe20002020000 */
[----:B------:R-:W-:Y:S01]  /*4510*/  UMOV UR20, 0x0 ;  /* 0x0000000000147882 */ /* 0x000fe20000000000 */
[----:B------:R-:W-:Y:S01]  /*4520*/  UMOV UR21, 0x10000000 ;  /* 0x1000000000157882 */ /* 0x000fe20000000000 */
[----:B------:R-:W-:Y:S01]  /*4530*/  @!P4 R2UR UR9, R3 ;  /* 0x000000000309c2ca */ /* 0x000fe200000e0000 */
[----:B------:R-:W-:Y:S01]  /*4540*/  @!P4 IMAD.X R0, RZ, RZ, R33, P0 ;  /* 0x000000ffff00c224 */ /* 0x000fe200000e0621 */
[----:B------:R-:W-:Y:S01]  /*4550*/  @!UP1 UIADD3 UR10, UPT, UPT, UR18, 0x40, URZ ;  /* 0x00000040120a9890 */ /* 0x000fe2000fffe0ff */
[----:B------:R-:W-:Y:S01]  /*4560*/  ISETP.NE.AND P0, PT, R30, 0x2, PT ;  /* 0x000000021e00780c */ /* 0x000fe20003f05270 */
[----:B------:R-:W-:Y:S01]  /*4570*/  UMOV UR11, UR19 ;  /* 0x00000013000b7c82 */ /* 0x000fe20008000000 */
[----:B------:R-:W-:Y:S01]  /*4580*/  UMOV UR12, UR36 ;  /* 0x00000024000c7c82 */ /* 0x000fe20008000000 */
[----:B------:R-:W-:Y:S01]  /*4590*/  @!P4 R2UR UR8, R0 ;  /* 0x000000000008c2ca */ /* 0x000fe200000e0000 */
[----:B------:R-:W-:Y:S01]  /*45a0*/  IMAD.IADD R20, R8, 0x1, R147 ;  /* 0x0000000108147824 */ /* 0x000fe200078e0293 */
[----:B------:R-:W-:Y:S01]  /*45b0*/  @P3 R2UR UR36, R28 ;  /* 0x000000001c2432ca */ /* 0x000fe200000e0000 */
[----:B------:R-:W-:Y:S01]  /*45c0*/  IMAD.IADD R21, R13, 0x1, R170 ;  /* 0x000000010d157824 */ /* 0x000fe200078e02aa */
[----:B------:R-:W-:Y:S02]  /*45d0*/  SEL R0, RZ, 0x1, P0 ;  /* 0x00000001ff007807 */ /* 0x000fe40000000000 */
[----:B------:R-:W-:Y:S01]  /*45e0*/  LOP3.LUT R31, R31, 0x1, RZ, 0x3c, !PT ;  /* 0x000000011f1f7812 */ /* 0x000fe200078e3cff */
[----:B------:R-:W-:Y:S01]  /*45f0*/  IMAD.U32 R10, RZ, RZ, UR9 ;  /* 0x00000009ff0a7e24 */ /* 0x000fe2000f8e00ff */
[----:B------:R-:W-:Y:S01]  /*4600*/  @!UP1 UIADD3 UR9, UPT, UPT, UR7, 0x68, URZ ;  /* 0x0000006807099890 */ /* 0x000fe2000fffe0ff */
[----:B------:R-:W-:Y:S02]  /*4610*/  LOP3.LUT R29, R29, R0, RZ, 0x3c, !PT ;  /* 0x000000001d1d7212 */ /* 0x000fe400078e3cff */
[----:B------:R-:W-:Y:S02]  /*4620*/  SEL R30, R30, RZ, P0 ;  /* 0x000000ff1e1e7207 */ /* 0x000fe40000000000 */
[----:B------:R-:W-:Y:S01]  /*4630*/  IMAD.U32 R11, RZ, RZ, UR8 ;  /* 0x00000008ff0b7e24 */ /* 0x000fe2000f8e00ff */
[----:B------:R-:W-:Y:S01]  /*4640*/  @!P4 R2UR UR14, R10 ;  /* 0x000000000a0ec2ca */ /* 0x000fe200000e0000 */
[----:B------:R-:W-:Y:S01]  /*4650*/  @!UP1 UIADD3 UR8, UPT, UPT, UR7, 0x2200, URZ ;  /* 0x0000220007089890 */ /* 0x000fe2000fffe0ff */
[----:B------:R-:W-:Y:S02]  /*4660*/  VOTEU.ALL UP1, P4 ;  /* 0x0000000000ff7886 */ /* 0x000fe40002020000 */
[----:B------:R-:W-:Y:S11]  /*4670*/  @!P4 R2UR UR15, R11 ;  /* 0x000000000b0fc2ca */ /* 0x000ff600000e0000 */
[----:B------:R-:W-:Y:S02]  /*4680*/  @!UPT UIADD3 URZ, UPT, UPT, URZ, URZ, URZ ;  /* 0x000000fffffff290 */ /* 0x000fe4000fffe0ff */
[----:B------:R2:W-:Y:S01]  /*4690*/  @!UP1 UTMALDG.3D [UR8], [UR14], desc[UR20] ;  /* 0x000014080e0095b4 */ /* 0x0005e20008011000 */
[----:B------:R2:W-:Y:S01]  /*46a0*/  @!P4 SYNCS.ARRIVE.TRANS64.RED.A0TR RZ, [UR7+0x68], R23 ;  /* 0x00006817ffffc9a7 */ /* 0x0005e20008300407 */
[----:B------:R-:W-:Y:S01]  /*46b0*/  UPLOP3.LUT UP1, UPT, UPT, UPT, UPT, 0x80, 0x8 ;  /* 0x000000000008789c */ /* 0x000fe20003f2f070 */
[----:B------:R-:W-:Y:S01]  /*46c0*/  SYNCS.ARRIVE.TRANS64.RED.A1T0 RZ, [UR13], RZ ;  /* 0x000000ffffff79a7 */ /* 0x000fe2000810040d */
[----:B------:R-:W-:Y:S09]  /*46d0*/  @P3 BRA `(.L_x_78) ;  /* 0xfffffff400503947 */ /* 0x000ff2000383ffff */
[----:B------:R-:W-:-:S04]  /*46e0*/  SHF.L.U32 R3, R31, 0x1f, RZ ;  /* 0x0000001f1f037819 */ /* 0x000fc800000006ff */
[----:B------:R-:W1:Y:S02]  /*46f0*/  SYNCS.PHASECHK.TRANS64.TRYWAIT P0, [UR7+0x70], R3 ;  /* 0x00007003ff0075a7 */ /* 0x000e640008001107 */
[----:B-1----:R-:W-:Y:S05]  /*4700*/  @!P0 BRA `(.L_x_79) ;  /* 0x0000004400388947 */ /* 0x002fea0003800000 */
.L_x_146:
[----:B-1----:R-:W-:-:S07]  /*4710*/  MOV R0, UR7 ;  /* 0x0000000700007c02 */ /* 0x002fce0008000f00 */
.L_x_80:
[----:B-1----:R-:W-:-:S04]  /*4720*/  SHF.L.U32 R3, R31, 0x1f, RZ ;  /* 0x0000001f1f037819 */ /* 0x002fc800000006ff */
[----:B------:R1:W3:Y:S03]  /*4730*/  SYNCS.PHASECHK.TRANS64.TRYWAIT P0, [R0+URZ+0x78], R3 ;  /* 0x00007803000075a7 */ /* 0x0002e600080011ff */
[----:B---3--:R-:W-:Y:S05]  /*4740*/  @!P0 NANOSLEEP.SYNCS 0x989680 ;  /* 0x009896800000895d */ /* 0x008fea0003900000 */
[----:B------:R-:W3:Y:S02]  /*4750*/  @!P0 SYNCS.PHASECHK.TRANS64 P0, [R0+URZ+0x78], R3 ;  /* 0x00007803000085a7 */ /* 0x000ee400080010ff */
[----:B--23--:R-:W-:Y:S05]  /*4760*/  @P0 EXIT ;  /* 0x000000000000094d */ /* 0x00cfea0003800000 */
[----:B------:R-:W-:Y:S05]  /*4770*/  BRA `(.L_x_80) ;  /* 0xfffffffc00e87947 */ /* 0x000fea000383ffff */
.L_x_69:
[----:B------:R-:W-:-:S06]  /*4780*/  UISETP.GE.AND UP1, UPT, UR8, 0x4, UPT ;  /* 0x000000040800788c */ /* 0x000fcc000bf26270 */
[----:B------:R-:W-:-:S13]  /*4790*/  PLOP3.LUT P0, PT, PT, PT, UP1, 0x80, 0x8 ;  /* 0x000000000008781c */ /* 0x000fda0003f0f018 */
[----:B------:R-:W-:Y:S05]  /*47a0*/  @!P0 EXIT ;  /* 0x000000000000894d */ /* 0x000fea0003800000 */
[----:B------:R-:W-:Y:S01]  /*47b0*/  BAR.SYNC.DEFER_BLOCKING 0x6, 0xa0 ;  /* 0x0182800000007b1d */ /* 0x000fe20000010000 */
[C---:B------:R-:W-:Y:S01]  /*47c0*/  IMAD.SHL.U32 R3, R189.reuse, 0x40, RZ ;  /* 0x00000040bd037824 */ /* 0x040fe200078e00ff */
[C---:B------:R-:W-:Y:S01]  /*47d0*/  LOP3.LUT R193, R189.reuse, 0x60, RZ, 0xc0, !PT ;  /* 0x00000060bdc17812 */ /* 0x040fe200078ec0ff */
[C---:B------:R-:W-:Y:S01]  /*47e0*/  IMAD.SHL.U32 R172, R189.reuse, 0x8, RZ ;  /* 0x00000008bdac7824 */ /* 0x040fe200078e00ff */
[C---:B------:R-:W-:Y:S01]  /*47f0*/  LOP3.LUT R191, R189.reuse, 0x2, RZ, 0xc0, !PT ;  /* 0x00000002bdbf7812 */ /* 0x040fe200078ec0ff */
[----:B------:R-:W-:Y:S01]  /*4800*/  IMAD.U32 R79, R189, 0x10000, RZ ;  /* 0x00010000bd4f7824 */ /* 0x000fe200078e00ff */
[----:B------:R-:W-:Y:S02]  /*4810*/  UMOV UR49, 0x400 ;  /* 0x0000040000317882 */ /* 0x000fe40000000000 */
[----:B------:R-:W1:Y:S01]  /*4820*/  LDC R177, c[0x0][0x370] ;  /* 0x0000dc00ffb17b82 */ /* 0x000e620000000800 */
[----:B------:R-:W-:Y:S01]  /*4830*/  ULEA UR49, UR37, UR49, 0x18 ;  /* 0x0000003125317291 */ /* 0x000fe2000f8ec0ff */
[----:B------:R-:W-:Y:S01]  /*4840*/  LOP3.LUT R5, R3, 0x180, RZ, 0xc0, !PT ;  /* 0x0000018003057812 */ /* 0x000fe200078ec0ff */
[----:B------:R-:W-:Y:S01]  /*4850*/  HFMA2 R195, -RZ, RZ, 0, 0 ;  /* 0x00000000ffc37431 */ /* 0x000fe200000001ff */
[----:B------:R-:W-:Y:S01]  /*4860*/  LOP3.LUT R79, R79, 0x600000, RZ, 0xc0, !PT ;  /* 0x006000004f4f7812 */ /* 0x000fe200078ec0ff */
[----:B------:R-:W-:Y:S01]  /*4870*/  UIADD3 UR4, UPT, UPT, UR49, 0x4200, URZ ;  /* 0x0000420031047890 */ /* 0x000fe2000fffe0ff */
[----:B------:R-:W-:Y:S01]  /*4880*/  LOP3.LUT R172, R5, 0x30, R172, 0xf8, !PT ;  /* 0x0000003005ac7812 */ /* 0x000fe200078ef8ac */
[----:B------:R-:W-:Y:S01]  /*4890*/  IMAD.MOV.U32 R76, RZ, RZ, RZ ;  /* 0x000000ffff4c7224 */ /* 0x000fe200078e00ff */
[----:B------:R-:W2:Y:S01]  /*48a0*/  LDC R74, c[0x0][0xb0c] ;  /* 0x0002c300ff4a7b82 */ /* 0x000ea20000000800 */
[----:B------:R-:W-:-:S02]  /*48b0*/  LOP3.LUT R189, R189, 0x4, RZ, 0xc0, !PT ;  /* 0x00000004bdbd7812 */ /* 0x000fc400078ec0ff */
[----:B------:R-:W-:Y:S02]  /*48c0*/  CS2R R182, SRZ ;  /* 0x0000000000b67805 */ /* 0x000fe4000001ff00 */
[----:B------:R-:W-:Y:S02]  /*48d0*/  LOP3.LUT R172, R172, 0x1e40, R3, 0xf8, !PT ;  /* 0x00001e40acac7812 */ /* 0x000fe400078ef803 */
[----:B------:R-:W-:Y:S02]  /*48e0*/  CS2R R180, SRZ ;  /* 0x0000000000b47805 */ /* 0x000fe4000001ff00 */
[----:B------:R-:W-:Y:S01]  /*48f0*/  IADD3 R188, PT, PT, -R189, 0x2, RZ ;  /* 0x00000002bdbc7810 */ /* 0x000fe20007ffe1ff */
[----:B------:R-:W-:Y:S01]  /*4900*/  IMAD.MOV R176, RZ, RZ, -R191 ;  /* 0x000000ffffb07224 */ /* 0x000fe200078e0abf */
[----:B------:R-:W-:Y:S01]  /*4910*/  MOV R192, UR4 ;  /* 0x0000000400c07c02 */ /* 0x000fe20008000f00 */
[----:B------:R-:W4:Y:S01]  /*4920*/  LDC R174, c[0x0][0xb20] ;  /* 0x0002c800ffae7b82 */ /* 0x000f220000000800 */
[----:B------:R-:W3:Y:S01]  /*4930*/  LDS R0, [UR49+0x140] ;  /* 0x00014031ff007984 */ /* 0x000ee20008000800 */
[----:B------:R-:W-:Y:S01]  /*4940*/  VIADD R190, R172, UR49 ;  /* 0x00000031acbe7c36 */ /* 0x000fe20008000000 */
[----:B------:R-:W1:Y:S01]  /*4950*/  LDCU.64 UR52, c[0x0][0x348] ;  /* 0x00006900ff3477ac */ /* 0x000e620008000a00 */
[----:B------:R-:W-:-:S02]  /*4960*/  IMAD.MOV R175, RZ, RZ, -R189 ;  /* 0x000000ffffaf7224 */ /* 0x000fc400078e0abd */
[----:B------:R-:W-:Y:S01]  /*4970*/  VIADD R190, R190, 0x200 ;  /* 0x00000200bebe7836 */ /* 0x000fe20000000000 */
[----:B------:R-:W1:Y:S01]  /*4980*/  LDCU.64 UR38, c[0x0][0x888] ;  /* 0x00011100ff2677ac */ /* 0x000e620008000a00 */
[----:B------:R-:W1:Y:S01]  /*4990*/  LDC R73, c[0x0][0xb30] ;  /* 0x0002cc00ff497b82 */ /* 0x000e620000000800 */
[----:B------:R-:W1:Y:S01]  /*49a0*/  LDCU.64 UR44, c[0x0][0x890] ;  /* 0x00011200ff2c77ac */ /* 0x000e620008000a00 */
[----:B------:R-:W-:-:S06]  /*49b0*/  UIADD3 UR48, UPT, UPT, UR49, 0x200, URZ ;  /* 0x0000020031307890 */ /* 0x000fcc000fffe0ff */
[----:B------:R-:W1:Y:S08]  /*49c0*/  LDC.64 R168, c[0x0][0xb10] ;  /* 0x0002c400ffa87b82 */ /* 0x000e700000000a00 */
[----:B------:R-:W1:Y:S08]  /*49d0*/  LDC.64 R70, c[0x0][0xb18] ;  /* 0x0002c600ff467b82 */ /* 0x000e700000000a00 */
[----:B------:R-:W1:Y:S08]  /*49e0*/  LDC.64 R68, c[0x0][0xb28] ;  /* 0x0002ca00ff447b82 */ /* 0x000e700000000a00 */
[----:B------:R-:W1:Y:S01]  /*49f0*/  LDC.64 R166, c[0x0][0x8b0] ;  /* 0x00022c00ffa67b82 */ /* 0x000e620000000a00 */
[----:B---3--:R-:W-:-:S07]  /*4a00*/  IMAD.IADD R79, R0, 0x1, R79 ;  /* 0x00000001004f7824 */ /* 0x008fce00078e024f */
[----:B------:R-:W3:Y:S08]  /*4a10*/  LDC.64 R164, c[0x0][0x8a8] ;  /* 0x00022a00ffa47b82 */ /* 0x000ef00000000a00 */
[----:B--2-4-:R-:W1:Y:S02]  /*4a20*/  LDC R178, c[0x0][0x374] ;  /* 0x0000dd00ffb27b82 */ /* 0x014e640000000800 */
.L_x_107:
[C---:B------:R-:W-:Y:S02]  /*4a30*/  LEA R0, R195.reuse, UR49, 0x3 ;  /* 0x00000031c3007c11 */ /* 0x040fe4000f8e18ff */
[----:B------:R-:W-:Y:S02]  /*4a40*/  SHF.L.U32 R3, R182, 0x1f, RZ ;  /* 0x0000001fb6037819 */ /* 0x000fe400000006ff */
[----:B------:R-:W-:Y:S02]  /*4a50*/  LEA R16, R195, UR49, 0x4 ;  /* 0x00000031c3107c11 */ /* 0x000fe4000f8e20ff */
[----:B------:R-:W2:Y:S02]  /*4a60*/  SYNCS.PHASECHK.TRANS64.TRYWAIT P0, [R0+URZ+0x90], R3 ;  /* 0x00009003000075a7 */ /* 0x000ea400080011ff */
[----:B-12---:R-:W-:Y:S05]  /*4a70*/  @!P0 BRA `(.L_x_81) ;  /* 0x0000004000748947 */ /* 0x006fea0003800000 */
.L_x_147:
[----:B------:R-:W4:Y:S01]  /*4a80*/  LDC.64 R12, c[0x0][0xb10] ;  /* 0x0002c400ff0c7b82 */ /* 0x000f220000000a00 */
[----:B------:R-:W3:Y:S01]  /*4a90*/  LDS.128 R16, [R16+0x120] ;  /* 0x0001200010107984 */ /* 0x000ee20000000c00 */
[----:B-1----:R-:W-:Y:S01]  /*4aa0*/  ISETP.NE.AND P1, PT, R73, 0x1, PT ;  /* 0x000000014900780c */ /* 0x002fe20003f25270 */
[----:B--2---:R-:W-:Y:S01]  /*4ab0*/  VIADD R0, R0, 0xa0 ;  /* 0x000000a000007836 */ /* 0x004fe20000000000 */
[----:B------:R-:W-:Y:S04]  /*4ac0*/  ISETP.GE.AND P0, PT, R72, 0x1, PT ;  /* 0x000000014800780c */ /* 0x000fe80003f06270 */
[----:B------:R-:W1:Y:S01]  /*4ad0*/  LDC.64 R10, c[0x0][0xb18] ;  /* 0x0002c600ff0a7b82 */ /* 0x000e620000000a00 */
[----:B------:R-:W-:Y:S01]  /*4ae0*/  PRMT R0, RZ, 0x654, R0 ;  /* 0x00000654ff007816 */ /* 0x000fe20000000000 */
[----:B------:R-:W-:Y:S01]  /*4af0*/  @!PT LDS RZ, [RZ] ;  /* 0x00000000fffff984 */ /* 0x000fe20000000800 */
[----:B------:R-:W-:Y:S01]  /*4b00*/  @!PT LDS RZ, [RZ] ;  /* 0x00000000fffff984 */ /* 0x000fe20000000800 */
[----:B------:R-:W-:Y:S01]  /*4b10*/  @!PT LDS RZ, [RZ] ;  /* 0x00000000fffff984 */ /* 0x000fe20000000800 */
[----:B------:R-:W-:Y:S01]  /*4b20*/  @!PT LDS RZ, [RZ] ;  /* 0x00000000fffff984 */ /* 0x000fe20000000800 */
[----:B------:R2:W-:Y:S06]  /*4b30*/  MEMBAR.ALL.CTA ;  /* 0x0000000000007992 */ /* 0x0005ec0000008000 */
[----:B--2---:R-:W2:Y:S01]  /*4b40*/  FENCE.VIEW.ASYNC.S ;  /* 0x00000000000073c6 */ /* 0x004ea20000000000 */
[----:B------:R-:W1:Y:S08]  /*4b50*/  @!P1 LDC R14, c[0x0][0xb20] ;  /* 0x0002c800ff0e9b82 */ /* 0x000e700000000800 */
[----:B------:R-:W1:Y:S01]  /*4b60*/  @!P1 LDC R9, c[0x0][0xb0c] ;  /* 0x0002c300ff099b82 */ /* 0x000e620000000800 */
[----:B--2---:R2:W-:Y:S01]  /*4b70*/  SYNCS.ARRIVE.TRANS64.RED.A1T0 RZ, [R0+URZ], RZ ;  /* 0x000000ff00ff79a7 */ /* 0x0045e200081004ff */
[----:B---3--:R-:W-:Y:S04]  /*4b80*/  LOP3.LUT P4, RZ, R18, 0x1, RZ, 0xc0, !PT ;  /* 0x0000000112ff7812 */ /* 0x008fe8000788c0ff */
[----:B------:R-:W-:Y:S09]  /*4b90*/  P2R R194, PR, RZ, 0x10 ;  /* 0x00000010ffc27803 */ /* 0x000ff20000000000 */
[----:B------:R-:W-:Y:S02]  /*4ba0*/  @P4 MOV R77, R16 ;  /* 0x00000010004d4202 */ /* 0x000fe40000000f00 */
[----:B------:R-:W-:Y:S01]  /*4bb0*/  @P4 LOP3.LUT R75, R17, 0xffff, RZ, 0xc0, !PT ;  /* 0x0000ffff114b4812 */ /* 0x000fe200078ec0ff */
[----:B--2-4-:R-:W-:Y:S06]  /*4bc0*/  @!P0 BRA `(.L_x_82) ;  /* 0x0000000000a48947 */ /* 0x014fec0003800000 */
[----:B------:R-:W-:Y:S01]  /*4bd0*/  IMAD.HI.U32 R23, R178, R71, RZ ;  /* 0x00000047b2177227 */ /* 0x000fe200078e00ff */
[----:B------:R-:W-:Y:S02]  /*4be0*/  ISETP.NE.AND P0, PT, R70, 0x1, PT ;  /* 0x000000014600780c */ /* 0x000fe40003f05270 */
[----:B------:R-:W-:Y:S01]  /*4bf0*/  ISETP.NE.AND P2, PT, R72, 0x1, PT ;  /* 0x000000014800780c */ /* 0x000fe20003f45270 */
[----:B------:R-:W-:Y:S01]  /*4c00*/  IMAD.HI.U32 R22, R177, R168, RZ ;  /* 0x000000a8b1167227 */ /* 0x000fe200078e00ff */
[----:B------:R-:W-:Y:S02]  /*4c10*/  SHF.R.U32.HI R23, RZ, R174, R23 ;  /* 0x000000aeff177219 */ /* 0x000fe40000011617 */
[----:B------:R-:W-:Y:S01]  /*4c20*/  ISETP.NE.AND P3, PT, R74, 0x1, PT ;  /* 0x000000014a00780c */ /* 0x000fe20003f65270 */
[----:B------:R-:W-:Y:S01]  /*4c30*/  IMAD.HI.U32 R26, R77, R168, RZ ;  /* 0x000000a84d1a7227 */ /* 0x000fe200078e00ff */
[----:B------:R-:W-:Y:S02]  /*4c40*/  SHF.R.U32.HI R22, RZ, R169, R22 ;  /* 0x000000a9ff167219 */ /* 0x000fe40000011616 */
[----:B------:R-:W-:Y:S01]  /*4c50*/  SEL R3, R178, R23, !P0 ;  /* 0x00000017b2037207 */ /* 0x000fe20004000000 */
[----:B------:R-:W-:Y:S01]  /*4c60*/  IMAD.HI.U32 R23, R75, R71, RZ ;  /* 0x000000474b177227 */ /* 0x000fe200078e00ff */
[----:B------:R-:W-:Y:S02]  /*4c70*/  SEL R7, R177, R22, !P3 ;  /* 0x00000016b1077207 */ /* 0x000fe40005800000 */
[----:B------:R-:W-:Y:S01]  /*4c80*/  SHF.R.U32.HI R26, RZ, R169, R26 ;  /* 0x000000a9ff1a7219 */ /* 0x000fe2000001161a */
[-C--:B------:R-:W-:Y:S04]  /*4c90*/  IMAD.HI.U32 R22, R3, R68.reuse, RZ ;  /* 0x0000004403167227 */ /* 0x080fe800078e00ff */
[----:B------:R-:W-:Y:S01]  /*4ca0*/  IMAD.HI.U32 R24, R7, R68, RZ ;  /* 0x0000004407187227 */ /* 0x000fe200078e00ff */
[-C--:B------:R-:W-:Y:S02]  /*4cb0*/  @P2 SHF.R.U32.HI R3, RZ, R69.reuse, R22 ;  /* 0x00000045ff032219 */ /* 0x080fe40000011616 */
[----:B------:R-:W-:Y:S02]  /*4cc0*/  SHF.R.U32.HI R22, RZ, R174, R23 ;  /* 0x000000aeff167219 */ /* 0x000fe40000011617 */
[----:B------:R-:W-:Y:S01]  /*4cd0*/  @P2 SHF.R.U32.HI R7, RZ, R69, R24 ;  /* 0x00000045ff072219 */ /* 0x000fe20000011618 */
[C---:B------:R-:W-:Y:S01]  /*4ce0*/  IMAD R2, R72.reuse, R3, RZ ;  /* 0x0000000348027224 */ /* 0x040fe200078e02ff */
[----:B------:R-:W-:Y:S02]  /*4cf0*/  SEL R5, R75, R22, !P0 ;  /* 0x000000164b057207 */ /* 0x000fe40004000000 */
[----:B------:R-:W-:Y:S01]  /*4d00*/  SEL R3, R77, R26, !P3 ;  /* 0x0000001a4d037207 */ /* 0x000fe20005800000 */
[----:B------:R-:W-:Y:S01]  /*4d10*/  IMAD R4, R72, R7, RZ ;  /* 0x0000000748047224 */ /* 0x000fe200078e02ff */
[C---:B------:R-:W-:Y:S01]  /*4d20*/  ISETP.GE.AND P0, PT, R5.reuse, R2, PT ;  /* 0x000000020500720c */ /* 0x040fe20003f06270 */
[----:B------:R-:W-:Y:S03]  /*4d30*/  IMAD.HI.U32 R6, R5, R68, RZ ;  /* 0x0000004405067227 */ /* 0x000fe600078e00ff */
[----:B------:R-:W-:Y:S01]  /*4d40*/  ISETP.GE.OR P0, PT, R3, R4, P0 ;  /* 0x000000040300720c */ /* 0x000fe20000706670 */
[----:B------:R-:W-:Y:S01]  /*4d50*/  IMAD.MOV R4, RZ, RZ, -R3 ;  /* 0x000000ffff047224 */ /* 0x000fe200078e0a03 */
[-C--:B------:R-:W-:Y:S03]  /*4d60*/  SHF.R.U32.HI R6, RZ, R69.reuse, R6 ;  /* 0x00000045ff067219 */ /* 0x080fe60000011606 */
[----:B------:R-:W-:Y:S01]  /*4d70*/  IMAD R77, R74, R4, R77 ;  /* 0x000000044a4d7224 */ /* 0x000fe200078e024d */
[----:B------:R-:W-:Y:S05]  /*4d80*/  SEL R15, R5, R6, !P2 ;  /* 0x00000006050f7207 */ /* 0x000fea0005000000 */
[----:B------:R-:W-:Y:S02]  /*4d90*/  IMAD.MOV R6, RZ, RZ, -R15 ;  /* 0x000000ffff067224 */ /* 0x000fe400078e0a0f */
[C---:B------:R-:W-:Y:S04]  /*4da0*/  @!P0 IMAD.HI.U32 R2, R3.reuse, R68, RZ ;  /* 0x0000004403028227 */ /* 0x040fe800078e00ff */
[----:B------:R-:W-:Y:S01]  /*4db0*/  IMAD R6, R72, R6, R5 ;  /* 0x0000000648067224 */ /* 0x000fe200078e0205 */
[----:B------:R-:W-:Y:S04]  /*4dc0*/  @!P0 SHF.R.U32.HI R2, RZ, R69, R2 ;  /* 0x00000045ff028219 */ /* 0x000fe80000011602 */
[----:B------:R-:W-:Y:S02]  /*4dd0*/  @!P0 SEL R0, R3, R2, !P2 ;  /* 0x0000000203008207 */ /* 0x000fe40005000000 */
[----:B------:R-:W-:Y:S02]  /*4de0*/  IADD3 R2, PT, PT, -R5, RZ, RZ ;  /* 0x000000ff05027210 */ /* 0x000fe40007ffe1ff */
[----:B------:R-:W-:Y:S01]  /*4df0*/  @!P0 IADD3 R8, PT, PT, R15, -R0, RZ ;  /* 0x800000000f088210 */ /* 0x000fe20007ffe0ff */
[----:B------:R-:W-:Y:S02]  /*4e00*/  @!P0 IMAD R0, R7, R6, R0 ;  /* 0x0000000607008224 */ /* 0x000fe400078e0200 */
[----:B------:R-:W-:Y:S02]  /*4e10*/  IMAD R75, R70, R2, R75 ;  /* 0x00000002464b7224 */ /* 0x000fe400078e024b */
[----:B------:R-:W-:Y:S02]  /*4e20*/  @!P0 IMAD R5, R8, R72, R3 ;  /* 0x0000004808058224 */ /* 0x000fe400078e0203 */
[----:B------:R-:W-:Y:S04]  /*4e30*/  @!P0 IMAD.MOV.U32 R3, RZ, RZ, R0 ;  /* 0x000000ffff038224 */ /* 0x000fe800078e0000 */
[----:B------:R-:W-:Y:S02]  /*4e40*/  IMAD R77, R3, R74, R77 ;  /* 0x0000004a034d7224 */ /* 0x000fe400078e024d */
[----:B------:R-:W-:Y:S07]  /*4e50*/  IMAD R75, R5, R70, R75 ;  /* 0x00000046054b7224 */ /* 0x000fee00078e024b */
.L_x_82:
[----:B-1----:R-:W-:Y:S01]  /*4e60*/  @!P1 ISETP.NE.AND P0, PT, R10, 0x1, PT ;  /* 0x000000010a00980c */ /* 0x002fe20003f05270 */
[----:B------:R-:W-:Y:S01]  /*4e70*/  @!P1 IMAD.HI.U32 R0, R77, R12, RZ ;  /* 0x0000000c4d009227 */ /* 0x000fe200078e00ff */
[----:B------:R-:W-:Y:S01]  /*4e80*/  @!P1 ISETP.NE.AND P2, PT, R9, 0x1, PT ;  /* 0x000000010900980c */ /* 0x000fe20003f45270 */
[----:B------:R-:W-:Y:S01]  /*4e90*/  ULOP3.LUT UP0, URZ, UR48, 0x1b0, URZ, 0xc0, !UPT ;  /* 0x000001b030ff7892 */ /* 0x000fe2000f80c0ff */
[----:B------:R-:W-:Y:S01]  /*4ea0*/  R2UR UR42, R21 ;  /* 0x00000000152a72ca */ /* 0x000fe200000e0000 */
[----:B------:R-:W-:Y:S01]  /*4eb0*/  @!P1 IMAD.HI.U32 R3, R75, R11, RZ ;  /* 0x0000000b4b039227 */ /* 0x000fe200078e00ff */
[----:B------:R-:W-:Y:S02]  /*4ec0*/  @!P1 SHF.R.U32.HI R0, RZ, R13, R0 ;  /* 0x0000000dff009219 */ /* 0x000fe40000011600 */
[----:B------:R-:W-:Y:S01]  /*4ed0*/  R2UR UR41, R20 ;  /* 0x00000000142972ca */ /* 0x000fe200000e0000 */
[----:B------:R-:W-:Y:S01]  /*4ee0*/  VIADD R195, R195, 0x1 ;  /* 0x00000001c3c37836 */ /* 0x000fe20000000000 */
[----:B------:R-:W-:Y:S02]  /*4ef0*/  @!P1 SHF.R.U32.HI R2, RZ, R14, R3 ;  /* 0x0000000eff029219 */ /* 0x000fe40000011603 */
[----:B------:R-:W-:Y:S02]  /*4f00*/  @!P1 SEL R3, R77, R0, !P2 ;  /* 0x000000004d039207 */ /* 0x000fe40005000000 */
[----:B------:R-:W-:Y:S02]  /*4f10*/  @!P1 SEL R2, R75, R2, !P0 ;  /* 0x000000024b029207 */ /* 0x000fe40004000000 */
[----:B------:R-:W-:Y:S01]  /*4f20*/  @P4 SHF.R.U32.HI R179, RZ, 0x10, R17 ;  /* 0x00000010ffb34819 */ /* 0x000fe20000011611 */
[----:B------:R-:W-:Y:S02]  /*4f30*/  USHF.L.U32 UR42, UR42, 0x7, URZ ;  /* 0x000000072a2a7899 */ /* 0x000fe400080006ff */
[----:B------:R-:W-:Y:S02]  /*4f40*/  @!P1 IMAD.IADD R0, R2, 0x1, -R3 ;  /* 0x0000000102009824 */ /* 0x000fe400078e0a03 */
[----:B------:R-:W-:Y:S01]  /*4f50*/  @!P1 IMAD.IADD R2, R3, 0x1, -R2 ;  /* 0x0000000103029824 */ /* 0x000fe200078e0a02 */
[----:B------:R-:W-:Y:S01]  /*4f60*/  USHF.L.U32 UR41, UR41, 0x7, URZ ;  /* 0x0000000729297899 */ /* 0x000fe200080006ff */
[----:B------:R-:W-:Y:S02]  /*4f70*/  @!P1 IMAD R77, R0, R9, R77 ;  /* 0x00000009004d9224 */ /* 0x000fe400078e024d */
[----:B------:R-:W-:Y:S01]  /*4f80*/  @!P1 IMAD R75, R2, R10, R75 ;  /* 0x0000000a024b9224 */ /* 0x000fe200078e024b */
[----:B------:R-:W-:Y:S08]  /*4f90*/  BRA.U !UP0, `(.L_x_83) ;  /* 0x0000000108407547 */ /* 0x000ff0000b800000 */
[----:B------:R-:W1:Y:S01]  /*4fa0*/  LDCU.64 UR8, c[0x4][0x80] ;  /* 0x01001000ff0877ac */ /* 0x000e620008000a00 */
[----:B------:R-:W-:Y:S01]  /*4fb0*/  MOV R3, 0x0 ;  /* 0x0000000000037802 */ /* 0x000fe20000000f00 */
[----:B------:R-:W-:Y:S02]  /*4fc0*/  HFMA2 R12, -RZ, RZ, 0, 5.9604644775390625e-08 ;  /* 0x00000001ff0c7431 */ /* 0x000fe400000001ff */
[----:B------:R-:W-:Y:S02]  /*4fd0*/  IMAD.MOV.U32 R8, RZ, RZ, 0x70 ;  /* 0x00000070ff087424 */ /* 0x000fe400078e00ff */
[----:B------:R-:W-:Y:S01]  /*4fe0*/  IMAD.MOV.U32 R13, RZ, RZ, RZ ;  /* 0x000000ffff0d7224 */ /* 0x000fe200078e00ff */
[----:B------:R-:W2:Y:S01]  /*4ff0*/  LDCU.64 UR6, c[0x4][0x88] ;  /* 0x01001100ff0677ac */ /* 0x000ea20008000a00 */
[----:B------:R-:W3:Y:S01]  /*5000*/  LDC.64 R2, c[0x4][R3] ;  /* 0x0100000003027b82 */ /* 0x000ee20000000a00 */
[----:B------:R-:W4:Y:S01]  /*5010*/  LDCU.64 UR4, c[0x4][0x8] ;  /* 0x01000100ff0477ac */ /* 0x000f220008000a00 */
[----:B-1----:R-:W-:Y:S01]  /*5020*/  MOV R5, UR9 ;  /* 0x0000000900057c02 */ /* 0x002fe20008000f00 */
[----:B------:R-:W-:Y:S01]  /*5030*/  IMAD.U32 R4, RZ, RZ, UR8 ;  /* 0x00000008ff047e24 */ /* 0x000fe2000f8e00ff */
[----:B--2---:R-:W-:Y:S01]  /*5040*/  MOV R7, UR7 ;  /* 0x0000000700077c02 */ /* 0x004fe20008000f00 */
[----:B------:R-:W-:Y:S01]  /*5050*/  IMAD.U32 R6, RZ, RZ, UR6 ;  /* 0x00000006ff067e24 */ /* 0x000fe2000f8e00ff */
[----:B----4-:R-:W-:Y:S01]  /*5060*/  MOV R11, UR5 ;  /* 0x00000005000b7c02 */ /* 0x010fe20008000f00 */
[----:B------:R-:W-:Y:S02]  /*5070*/  IMAD.U32 R10, RZ, RZ, UR4 ;  /* 0x00000004ff0a7e24 */ /* 0x000fe4000f8e00ff */
[----:B------:R-:W-:Y:S07]  /*5080*/  LEPC R20, `(.L_x_83) ;  /* 0x000000001014794e */ /* 0x000fee0000000000 */
[----:B---3-5:R-:W-:Y:S05]  /*5090*/  CALL.ABS.NOINC R2 ;  /* 0x0000000002007343 */ /* 0x028fea0003c00000 */
.L_x_83:
[----:B------:R-:W-:Y:S01]  /*50a0*/  LOP3.LUT P0, RZ, R192, 0x1b0, RZ, 0xc0, !PT ;  /* 0x000001b0c0ff7812 */ /* 0x000fe2000780c0ff */
[----:B------:R-:W-:Y:S11]  /*50b0*/  BSSY.RECONVERGENT B6, `(.L_x_84) ;  /* 0x0000013000067945 */ /* 0x000ff60003800200 */
[----:B------:R-:W-:Y:S01]  /*50c0*/  @!UPT UIADD3 URZ, UPT, UPT, URZ, URZ, URZ ;  /* 0x000000fffffff290 */ /* 0x000fe2000fffe0ff */
[----:B------:R-:W-:Y:S05]  /*50d0*/  @!P0 BRA `(.L_x_85) ;  /* 0x0000000000408947 */ /* 0x000fea0003800000 */
        /* <DEDUP_REMOVED lines=16> */
.L_x_85:
[----:B------:R-:W-:Y:S05]  /*51e0*/  BSYNC.RECONVERGENT B6 ;  /* 0x0000000000067941 */ /* 0x000fea0003800200 */
.L_x_84:
[----:B------:R-:W-:Y:S01]  /*51f0*/  ISETP.NE.U32.AND P4, PT, R166, RZ, PT ;  /* 0x000000ffa600720c */ /* 0x000fe20003f85070 */
[----:B------:R-:W-:Y:S01]  /*5200*/  UISETP.NE.AND UP2, UPT, UR50, URZ, UPT ;  /* 0x000000ff3200728c */ /* 0x000fe2000bf45270 */
[----:B------:R-:W-:Y:S01]  /*5210*/  ISETP.NE.U32.AND P2, PT, RZ, UR38, PT ;  /* 0x00000026ff007c0c */ /* 0x000fe2000bf45070 */
[----:B------:R-:W-:Y:S01]  /*5220*/  UISETP.NE.U32.AND UP1, UPT, UR44, URZ, UPT ;  /* 0x000000ff2c00728c */ /* 0x000fe2000bf25070 */
[----:B------:R-:W-:Y:S01]  /*5230*/  ISETP.NE.AND.EX P4, PT, R167, RZ, PT, P4 ;  /* 0x000000ffa700720c */ /* 0x000fe20003f85340 */
[----:B------:R-:W-:Y:S01]  /*5240*/  UPLOP3.LUT UP0, UPT, UPT, UPT, UPT, 0x40, 0x4 ;  /* 0x000000000004789c */ /* 0x000fe20003f0e870 */
[----:B------:R-:W-:Y:S01]  /*5250*/  ISETP.NE.AND.EX P2, PT, RZ, UR39, PT, P2 ;  /* 0x00000027ff007c0c */ /* 0x000fe2000bf45320 */
[----:B------:R-:W-:Y:S01]  /*5260*/  UISETP.NE.AND.EX UP1, UPT, UR45, URZ, UPT, UP1 ;  /* 0x000000ff2d00728c */ /* 0x000fe2000bf25310 */
[----:B------:R-:W-:Y:S04]  /*5270*/  PLOP3.LUT P1, PT, PT, PT, UP2, 0x80, 0x8 ;  /* 0x000000000008781c */ /* 0x000fe80003f2f028 */
[----:B------:R-:W-:Y:S06]  /*5280*/  @UP2 UPLOP3.LUT UP0, UPT, UPT, UPT, UP1, 0x80, 0x8 ;  /* 0x000000000008289c */ /* 0x000fec0003f0f010 */
[----:B------:R-:W-:Y:S01]  /*5290*/  PLOP3.LUT P0, PT, PT, PT, UP0, 0x80, 0x8 ;  /* 0x000000000008781c */ /* 0x000fe20003f0f008 */
[----:B------:R-:W-:Y:S01]  /*52a0*/  @!UPT UIADD3 URZ, UPT, UPT, URZ, URZ, URZ ;  /* 0x000000fffffff290 */ /* 0x000fe2000fffe0ff */
[----:B------:R-:W-:Y:S11]  /*52b0*/  BRA.U !UP1, `(.L_x_86) ;  /* 0x0000000109387547 */ /* 0x000ff6000b800000 */
[----:B------:R-:W-:Y:S01]  /*52c0*/  UISETP.NE.U32.AND UP0, UPT, UR38, URZ, UPT ;  /* 0x000000ff2600728c */ /* 0x000fe2000bf05070 */
[----:B------:R-:W-:Y:S02]  /*52d0*/  HFMA2 R0, -RZ, RZ, 0, 5.9604644775390625e-08 ;  /* 0x00000001ff007431 */ /* 0x000fe400000001ff */
[----:B------:R-:W-:Y:S01]  /*52e0*/  IMAD.MOV.U32 R171, RZ, RZ, 0x1 ;  /* 0x00000001ffab7424 */ /* 0x000fe200078e00ff */
[----:B------:R-:W-:Y:S06]  /*52f0*/  UISETP.NE.AND.EX UP0, UPT, UR39, URZ, UPT, UP0 ;  /* 0x000000ff2700728c */ /* 0x000fec000bf05300 */
[----:B------:R-:W-:Y:S05]  /*5300*/  PLOP3.LUT P3, PT, PT, PT, UP0, 0x80, 0x8 ;  /* 0x000000000008781c */ /* 0x000fea0003f6f008 */
[----:B------:R-:W1:Y:S01]  /*5310*/  @UP0 LDCU.64 UR6, c[0x0][0x888] ;  /* 0x00011100ff0607ac */ /* 0x000e620008000a00 */
[----:B------:R-:W-:Y:S07]  /*5320*/  @UP0 UIMAD UR4, UR36, UR44, URZ ;  /* 0x0000002c240402a4 */ /* 0x000fee000f8e02ff */
[----:B------:R-:W-:Y:S01]  /*5330*/  @!P3 PRMT R171, R0, 0x7610, R171 ;  /* 0x0000761000abb816 */ /* 0x000fe200000000ab */
[----:B-1----:R-:W-:Y:S03]  /*5340*/  @UP0 UIMAD.WIDE UR6, UR4, 0x4, UR6 ;  /* 0x00000004040608a5 */ /* 0x002fe6000f8e0206 */
[----:B------:R-:W1:Y:S03]  /*5350*/  @!UP0 LDCU UR4, c[0x0][0x880] ;  /* 0x00011000ff0487ac */ /* 0x000e660008000800 */
[----:B------:R-:W-:Y:S01]  /*5360*/  IMAD.U32 R2, RZ, RZ, UR6 ;  /* 0x00000006ff027e24 */ /* 0x000fe2000f8e00ff */
[----:B------:R-:W-:Y:S05]  /*5370*/  MOV R3, UR7 ;  /* 0x0000000700037c02 */ /* 0x000fea0008000f00 */
[----:B-----5:R2:W5:Y:S02]  /*5380*/  @P3 LDG.E R81, desc[UR46][R2.64] ;  /* 0x0000002e02513981 */ /* 0x020564000c1e1900 */
[----:B-12---:R-:W-:Y:S02]  /*5390*/  @!P3 IMAD.U32 R81, RZ, RZ, UR4 ;  /* 0x00000004ff51be24 */ /* 0x006fe4000f8e00ff */
.L_x_86:
[----:B------:R-:W-:Y:S05]  /*53a0*/  @!P4 BRA `(.L_x_87) ;  /* 0x000000000020c947 */ /* 0x000fea0003800000 */
[----:B------:R-:W-:Y:S04]  /*53b0*/  ISETP.NE.U32.AND P3, PT, R164, RZ, PT ;  /* 0x000000ffa400720c */ /* 0x000fe80003f65070 */
[----:B------:R-:W-:Y:S11]  /*53c0*/  ISETP.NE.AND.EX P3, PT, R165, RZ, PT, P3 ;  /* 0x000000ffa500720c */ /* 0x000ff60003f65330 */
[----:B------:R-:W-:Y:S02]  /*53d0*/  @!UPT UIADD3 URZ, UPT, UPT, URZ, URZ, URZ ;  /* 0x000000fffffff290 */ /* 0x000fe4000fffe0ff */
[----:B------:R-:W1:Y:S01]  /*53e0*/  @P3 LDC.64 R2, c[0x0][0x8a8] ;  /* 0x00022a00ff023b82 */ /* 0x000e620000000a00 */
[----:B------:R-:W-:Y:S04]  /*53f0*/  @P3 IMAD R0, R166, UR36, RZ ;  /* 0x00000024a6003c24 */ /* 0x000fe8000f8e02ff */
[----:B-1----:R-:W-:Y:S05]  /*5400*/  @P3 IMAD.WIDE R2, R0, 0x4, R2 ;  /* 0x0000000400023825 */ /* 0x002fea00078e0202 */
[----:B-----5:R1:W5:Y:S02]  /*5410*/  @P3 LDG.E R78, desc[UR46][R2.64] ;  /* 0x0000002e024e3981 */ /* 0x020364000c1e1900 */
[----:B-1----:R-:W2:Y:S02]  /*5420*/  @!P3 LDC R78, c[0x0][0x8a0] ;  /* 0x00022800ff4ebb82 */ /* 0x002ea40000000800 */
.L_x_87:
[----:B-----5:R-:W-:Y:S01]  /*5430*/  FSETP.NEU.AND P4, PT, R81, RZ, PT ;  /* 0x000000ff5100720b */ /* 0x020fe20003f8d000 */
[----:B------:R-:W-:Y:S01]  /*5440*/  BSSY B1, `(.L_x_88) ;  /* 0x0000047000017945 */ /* 0x000fe20003800000 */
[----:B------:R-:W-:Y:S01]  /*5450*/  SEL R5, RZ, 0xffffffff, P2 ;  /* 0xffffffffff057807 */ /* 0x000fe20001000000 */
[----:B------:R-:W-:Y:S01]  /*5460*/  IMAD.MOV.U32 R208, RZ, RZ, 0x1 ;  /* 0x00000001ffd07424 */ /* 0x000fe200078e00ff */
[----:B------:R-:W-:Y:S01]  /*5470*/  LOP3.LUT P3, RZ, R171, 0xff, RZ, 0xc0, !PT ;  /* 0x000000ffabff7812 */ /* 0x000fe2000786c0ff */
[C---:B------:R-:W-:Y:S01]  /*5480*/  IMAD R80, R76.reuse, 0x80, R79 ;  /* 0x000000804c507824 */ /* 0x040fe200078e024f */
[----:B------:R-:W-:Y:S02]  /*5490*/  @P1 SEL R0, RZ, 0xffffffff, P4 ;  /* 0xffffffffff001807 */ /* 0x000fe40002000000 */
[----:B------:R-:W-:Y:S02]  /*54a0*/  CS2R R162, SRZ ;  /* 0x0000000000a27805 */ /* 0x000fe4000001ff00 */
[----:B------:R-:W-:Y:S02]  /*54b0*/  LEA R3, R181, UR49, 0x3 ;  /* 0x00000031b5037c11 */ /* 0x000fe4000f8e18ff */
[----:B------:R-:W-:Y:S02]  /*54c0*/  CS2R R160, SRZ ;  /* 0x0000000000a07805 */ /* 0x000fe4000001ff00 */
[----:B------:R-:W-:Y:S02]  /*54d0*/  @P0 SEL R0, R5, R0, !P3 ;  /* 0x0000000005000207 */ /* 0x000fe40005800000 */
[----:B------:R-:W-:Y:S02]  /*54e0*/  CS2R R158, SRZ ;  /* 0x00000000009e7805 */ /* 0x000fe4000001ff00 */
[----:B------:R-:W-:Y:S02]  /*54f0*/  LEA R207, R76, UR49, 0x3 ;  /* 0x000000314ccf7c11 */ /* 0x000fe4000f8e18ff */
[----:B------:R-:W-:Y:S02]  /*5500*/  CS2R R156, SRZ ;  /* 0x00000000009c7805 */ /* 0x000fe4000001ff00 */
[----:B------:R-:W-:Y:S02]  /*5510*/  @P1 LOP3.LUT R0, R0, 0x1, RZ, 0xc0, !PT ;  /* 0x0000000100001812 */ /* 0x000fe400078ec0ff */
[----:B------:R-:W-:Y:S02]  /*5520*/  CS2R R154, SRZ ;  /* 0x00000000009a7805 */ /* 0x000fe4000001ff00 */
[----:B------:R-:W-:Y:S02]  /*5530*/  SHF.L.U32 R2, R183, 0x1f, RZ ;  /* 0x0000001fb7027819 */ /* 0x000fe400000006ff */
[----:B------:R-:W-:Y:S02]  /*5540*/  CS2R R152, SRZ ;  /* 0x0000000000987805 */ /* 0x000fe4000001ff00 */
[----:B------:R-:W-:Y:S02]  /*5550*/  ISETP.NE.U32.OR P6, PT, R0, 0x1, !P1 ;  /* 0x000000010000780c */ /* 0x000fe40004fc5470 */
[----:B------:R-:W-:Y:S02]  /*5560*/  CS2R R150, SRZ ;  /* 0x0000000000967805 */ /* 0x000fe4000001ff00 */
[----:B------:R-:W-:Y:S02]  /*5570*/  PLOP3.LUT P2, PT, PT, PT, UP1, 0x80, 0x8 ;  /* 0x000000000008781c */ /* 0x000fe40003f4f018 */
[----:B------:R-:W-:Y:S02]  /*5580*/  CS2R R148, SRZ ;  /* 0x0000000000947805 */ /* 0x000fe4000001ff00 */
[----:B------:R-:W-:Y:S02]  /*5590*/  SEL R0, RZ, 0xffffffff, P4 ;  /* 0xffffffffff007807 */ /* 0x000fe40002000000 */
[----:B------:R-:W-:Y:S03]  /*55a0*/  P2R R184, PR, RZ, 0x40 ;  /* 0x00000040ffb87803 */ /* 0x000fe60000000000 */
[----:B------:R-:W-:Y:S04]  /*55b0*/  @P6 SHF.L.U32 R4, R180, 0x1f, RZ ;  /* 0x0000001fb4046819 */ /* 0x000fe800000006ff */
[----:B------:R-:W-:Y:S01]  /*55c0*/  @P2 SEL R0, R5, R0, !P3 ;  /* 0x0000000005002207 */ /* 0x000fe20005800000 */
[----:B------:R-:W1:Y:S03]  /*55d0*/  @P6 SYNCS.PHASECHK.TRANS64.TRYWAIT P1, [R3+URZ+0x60], R4 ;  /* 0x00006004030065a7 */ /* 0x000e6600080211ff */
[----:B------:R-:W-:Y:S04]  /*55e0*/  LOP3.LUT R0, R0, 0x1, RZ, 0xc0, !PT ;  /* 0x0000000100007812 */ /* 0x000fe800078ec0ff */
[----:B------:R-:W-:Y:S04]  /*55f0*/  ISETP.NE.U32.AND P5, PT, R0, 0x1, PT ;  /* 0x000000010000780c */ /* 0x000fe80003fa5070 */
[----:B------:R-:W-:Y:S01]  /*5600*/  P2R R209, PR, RZ, 0x20 ;  /* 0x00000020ffd17803 */ /* 0x000fe20000000000 */
[----:B------:R3:W4:Y:S01]  /*5610*/  SYNCS.PHASECHK.TRANS64.TRYWAIT P0, [R207+URZ+0xb0], R2 ;  /* 0x0000b002cf0075a7 */ /* 0x00072200080011ff */
[----:B-1----:R-:W-:Y:S01]  /*5620*/  @P6 SEL R208, RZ, 0x1, !P1 ;  /* 0x00000001ffd06807 */ /* 0x002fe20004800000 */
[----:B---3--:R-:W-:Y:S06]  /*5630*/  @!P6 BRA `(.L_x_89) ;  /* 0x00000000009ce947 */ /* 0x008fec0003800000 */
[----:B------:R-:W-:Y:S01]  /*5640*/  @P5 IMAD R6, R181, 0x2000, R190 ;  /* 0x00002000b5065824 */ /* 0x000fe200078e02be */
[----:B------:R-:W-:Y:S01]  /*5650*/  ISETP.NE.AND P1, PT, R208, RZ, PT ;  /* 0x000000ffd000720c */ /* 0x000fe20003f25270 */
[----:B------:R-:W-:Y:S01]  /*5660*/  BSSY B0, `(.L_x_90) ;  /* 0x0000010000007945 */ /* 0x000fe20003800000 */
[----:B------:R-:W-:Y:S01]  /*5670*/  CS2R R150, SRZ ;  /* 0x0000000000967805 */ /* 0x000fe2000001ff00 */
[--C-:B------:R-:W-:Y:S01]  /*5680*/  @P5 IMAD R7, R191, -0x10, R6.reuse ;  /* 0xfffffff0bf075824 */ /* 0x100fe200078e0206 */
[----:B------:R-:W-:Y:S01]  /*5690*/  CS2R R148, SRZ ;  /* 0x0000000000947805 */ /* 0x000fe2000001ff00 */
[----:B------:R-:W-:Y:S01]  /*56a0*/  @P5 IMAD R5, R189, -0x10, R6 ;  /* 0xfffffff0bd055824 */ /* 0x000fe200078e0206 */
[----:B------:R-:W-:Y:S01]  /*56b0*/  CS2R R158, SRZ ;  /* 0x00000000009e7805 */ /* 0x000fe2000001ff00 */
[----:B------:R-:W-:Y:S01]  /*56c0*/  @P5 IMAD R4, R188, 0x10, R7 ;  /* 0x00000010bc045824 */ /* 0x000fe200078e0207 */
[----:B------:R-:W-:Y:S02]  /*56d0*/  CS2R R156, SRZ ;  /* 0x00000000009c7805 */ /* 0x000fe4000001ff00 */
[----:B------:R-:W-:Y:S02]  /*56e0*/  CS2R R154, SRZ ;  /* 0x00000000009a7805 */ /* 0x000fe4000001ff00 */
[----:B------:R-:W-:Y:S02]  /*56f0*/  CS2R R152, SRZ ;  /* 0x0000000000987805 */ /* 0x000fe4000001ff00 */
[----:B------:R-:W-:Y:S02]  /*5700*/  CS2R R162, SRZ ;  /* 0x0000000000a27805 */ /* 0x000fe4000001ff00 */
[----:B------:R-:W-:Y:S01]  /*5710*/  CS2R R160, SRZ ;  /* 0x0000000000a07805 */ /* 0x000fe2000001ff00 */
[----:B------:R-:W-:Y:S06]  /*5720*/  @P1 BRA `(.L_x_91) ;  /* 0x00000000000c1947 */ /* 0x000fec0003800000 */
[----:B------:R-:W-:Y:S04]  /*5730*/  SHF.L.U32 R0, R180, 0x1f, RZ ;  /* 0x0000001fb4007819 */ /* 0x000fe800000006ff */
[----:B------:R-:W1:Y:S02]  /*5740*/  SYNCS.PHASECHK.TRANS64.TRYWAIT P1, [R3+URZ+0x60], R0 ;  /* 0x00006000030075a7 */ /* 0x000e6400080211ff */
[----:B-1----:R-:W-:Y:S05]  /*5750*/  @!P1 BRA `(.L_x_92) ;  /* 0x0000003400509947 */ /* 0x002fea0003800000 */
.L_x_91:
[----:B------:R-:W-:Y:S05]  /*5760*/  BSYNC B0 ;  /* 0x0000000000007941 */ /* 0x000fea0003800000 */
.L_x_90:
[----:B------:R-:W-:Y:S01]  /*5770*/  ISETP.NE.AND P1, PT, R209, RZ, PT ;  /* 0x000000ffd100720c */ /* 0x000fe20003f25270 */
[----:B-1----:R-:W-:Y:S02]  /*5780*/  VIADD R3, R3, 0x70 ;  /* 0x0000007003037836 */ /* 0x002fe40000000000 */
[----:B------:R-:W-:Y:S02]  /*5790*/  IMAD.U32 R0, RZ, RZ, UR37 ;  /* 0x00000025ff007e24 */ /* 0x000fe4000f8e00ff */
[----:B------:R-:W-:Y:S03]  /*57a0*/  VIADD R181, R181, 0x1 ;  /* 0x00000001b5b57836 */ /* 0x000fe60000000000 */
[----:B------:R-:W-:Y:S05]  /*57b0*/  PRMT R0, R0, 0x654, R3 ;  /* 0x0000065400007816 */ /* 0x000fea0000000003 */
[----:B------:R1:W3:Y:S04]  /*57c0*/  @P1 LDS.128 R148, [R6] ;  /* 0x0000000006941984 */ /* 0x0002e80000000c00 */
[----:B------:R1:W1:Y:S04]  /*57d0*/  @P1 LDS.128 R156, [R5+0x20] ;  /* 0x00002000059c1984 */ /* 0x0002680000000c00 */
[----:B------:R1:W1:Y:S04]  /*57e0*/  @P1 LDS.128 R152, [R7+0x10] ;  /* 0x0000100007981984 */ /* 0x0002680000000c00 */
[----:B------:R1:W1:Y:S01]  /*57f0*/  @P1 LDS.128 R160, [R4+0x10] ;  /* 0x0000100004a01984 */ /* 0x0002620000000c00 */
[C---:B------:R-:W-:Y:S01]  /*5800*/  ISETP.NE.AND P1, PT, R181.reuse, 0x2, PT ;  /* 0x00000002b500780c */ /* 0x040fe20003f25270 */
[----:B------:R-:W-:Y:S01]  /*5810*/  @!PT LDS RZ, [RZ] ;  /* 0x00000000fffff984 */ /* 0x000fe20000000800 */
[----:B------:R-:W-:Y:S01]  /*5820*/  @!PT LDS RZ, [RZ] ;  /* 0x00000000fffff984 */ /* 0x000fe20000000800 */
[----:B------:R-:W-:Y:S01]  /*5830*/  @!PT LDS RZ, [RZ] ;  /* 0x00000000fffff984 */ /* 0x000fe20000000800 */
[----:B------:R-:W-:Y:S01]  /*5840*/  @!PT LDS RZ, [RZ] ;  /* 0x00000000fffff984 */ /* 0x000fe20000000800 */
[----:B------:R5:W-:Y:S06]  /*5850*/  MEMBAR.ALL.CTA ;  /* 0x0000000000007992 */ /* 0x000bec0000008000 */
[----:B-----5:R-:W5:Y:S01]  /*5860*/  FENCE.VIEW.ASYNC.S ;  /* 0x00000000000073c6 */ /* 0x020f620000000000 */
[----:B------:R-:W-:Y:S02]  /*5870*/  SEL R3, RZ, 0x1, P1 ;  /* 0x00000001ff037807 */ /* 0x000fe40000800000 */
[----:B------:R-:W-:Y:S02]  /*5880*/  SEL R181, R181, RZ, P1 ;  /* 0x000000ffb5b57207 */ /* 0x000fe40000800000 */
[----:B------:R-:W-:Y:S01]  /*5890*/  LOP3.LUT R180, R180, R3, RZ, 0x3c, !PT ;  /* 0x00000003b4b47212 */ /* 0x000fe200078e3cff */
[----:B-----5:R1:W-:Y:S06]  /*58a0*/  SYNCS.ARRIVE.TRANS64.RED.A1T0 RZ, [R0+URZ], RZ ;  /* 0x000000ff00ff79a7 */ /* 0x0203ec00081004ff */
.L_x_89:
[----:B------:R-:W-:Y:S05]  /*58b0*/  BSYNC B1 ;  /* 0x0000000000017941 */ /* 0x000fea0003800000 */
.L_x_88:
[----:B-1----:R-:W-:Y:S04]  /*58c0*/  SHF.R.U32.HI R0, RZ, 0x15, R80 ;  /* 0x00000015ff007819 */ /* 0x002fe80000011650 */
[----:B------:R-:W-:Y:S01]  /*58d0*/  LOP3.LUT P1, RZ, R0, 0x3, R173, 0x48, !PT ;  /* 0x0000000300ff7812 */ /* 0x000fe200078248ad */
[----:B------:R-:W-:Y:S01]  /*58e0*/  @!UPT UIADD3 URZ, UPT, UPT, URZ, URZ, URZ ;  /* 0x000000fffffff290 */ /* 0x000fe2000fffe0ff */
[----:B----4-:R-:W-:Y:S11]  /*58f0*/  @P0 BRA `(.L_x_93) ;  /* 0x0000000000080947 */ /* 0x010ff60003800000 */
[----:B------:R-:W1:Y:S02]  /*5900*/  SYNCS.PHASECHK.TRANS64.TRYWAIT P0, [R207+URZ+0xb0], R2 ;  /* 0x0000b002cf0075a7 */ /* 0x000e6400080011ff */
[----:B-1----:R-:W-:Y:S05]  /*5910*/  @!P0 BRA `(.L_x_94) ;  /* 0x0000003000f48947 */ /* 0x002fea0003800000 */
.L_x_93:
[----:B------:R-:W-:Y:S04]  /*5920*/  BSSY.RECONVERGENT B6, `(.L_x_95) ;  /* 0x0000012000067945 */ /* 0x000fe80003800200 */
[----:B------:R-:W-:Y:S05]  /*5930*/  @!P1 BRA `(.L_x_96) ;  /* 0x0000000000409947 */ /* 0x000fea0003800000 */
[----:B------:R-:W4:Y:S01]  /*5940*/  LDCU.64 UR8, c[0x4][0x70] ;  /* 0x01000e00ff0877ac */ /* 0x000f220008000a00 */
[----:B------:R-:W-:Y:S01]  /*5950*/  MOV R3, 0x0 ;  /* 0x0000000000037802 */ /* 0x000fe20000000f00 */
[----:B------:R-:W-:Y:S02]  /*5960*/  HFMA2 R12, -RZ, RZ, 0, 5.9604644775390625e-08 ;  /* 0x00000001ff0c7431 */ /* 0x000fe400000001ff */
[----:B------:R-:W-:Y:S02]  /*5970*/  IMAD.MOV.U32 R8, RZ, RZ, 0x192 ;  /* 0x00000192ff087424 */ /* 0x000fe400078e00ff */
[----:B------:R-:W-:Y:S01]  /*5980*/  IMAD.MOV.U32 R13, RZ, RZ, RZ ;  /* 0x000000ffff0d7224 */ /* 0x000fe200078e00ff */
[----:B------:R-:W5:Y:S01]  /*5990*/  LDCU.64 UR6, c[0x4][0x78] ;  /* 0x01000f00ff0677ac */ /* 0x000f620008000a00 */
[----:B-1----:R-:W1:Y:S01]  /*59a0*/  LDC.64 R2, c[0x4][R3] ;  /* 0x0100000003027b82 */ /* 0x002e620000000a00 */
[----:B------:R-:W2:Y:S01]  /*59b0*/  LDCU.64 UR4, c[0x4][0x10] ;  /* 0x01000200ff0477ac */ /* 0x000ea20008000a00 */
[----:B----4-:R-:W-:Y:S01]  /*59c0*/  MOV R5, UR9 ;  /* 0x0000000900057c02 */ /* 0x010fe20008000f00 */
[----:B------:R-:W-:Y:S01]  /*59d0*/  IMAD.U32 R4, RZ, RZ, UR8 ;  /* 0x00000008ff047e24 */ /* 0x000fe2000f8e00ff */
[----:B-----5:R-:W-:Y:S01]  /*59e0*/  MOV R7, UR7 ;  /* 0x0000000700077c02 */ /* 0x020fe20008000f00 */
[----:B------:R-:W-:Y:S01]  /*59f0*/  IMAD.U32 R6, RZ, RZ, UR6 ;  /* 0x00000006ff067e24 */ /* 0x000fe2000f8e00ff */
[----:B--2---:R-:W-:Y:S01]  /*5a00*/  MOV R11, UR5 ;  /* 0x00000005000b7c02 */ /* 0x004fe20008000f00 */
[----:B------:R-:W-:Y:S02]  /*5a10*/  IMAD.U32 R10, RZ, RZ, UR4 ;  /* 0x00000004ff0a7e24 */ /* 0x000fe4000f8e00ff */
[----:B------:R-:W-:Y:S07]  /*5a20*/  LEPC R20, `(.L_x_96) ;  /* 0x000000001014794e */ /* 0x000fee0000000000 */
[----:B-1-3--:R-:W-:Y:S05]  /*5a30*/  CALL.ABS.NOINC R2 ;  /* 0x0000000002007343 */ /* 0x00afea0003c00000 */
.L_x_96:
[----:B------:R-:W-:Y:S05]  /*5a40*/  BSYNC.RECONVERGENT B6 ;  /* 0x0000000000067941 */ /* 0x000fea0003800200 */
.L_x_95:
[-C--:B---3--:R-:W-:Y:S01]  /*5a50*/  F2FP.F16.E5M2.UNPACK_B R83, R148.reuse ;  /* 0x00000094ff53723e */ /* 0x088fe200020004ff */
[----:B------:R-:W-:Y:S05]  /*5a60*/  WARPSYNC.ALL ;  /* 0x0000000000007948 */ /* 0x000fea0003800000 */
[----:B------:R-:W-:Y:S01]  /*5a70*/  R2UR UR4, R80 ;  /* 0x00000000500472ca */ /* 0x000fe200000e0000 */
[--C-:B------:R-:W-:Y:S01]  /*5a80*/  HADD2.F32 R82, -RZ, R83.reuse.H0_H0 ;  /* 0x20000053ff527230 */ /* 0x100fe20000004100 */
[----:B------:R-:W-:Y:S01]  /*5a90*/  F2FP.F16.E5M2.UNPACK_B R85, R148.H1 ;  /* 0x00000094ff55723e */ /* 0x000fe200030004ff */
[----:B------:R-:W-:Y:S01]  /*5aa0*/  HADD2.F32 R83, -RZ, R83.H1_H1 ;  /* 0x30000053ff537230 */ /* 0x000fe20000004100 */
[-C--:B------:R-:W-:Y:S01]  /*5ab0*/  F2FP.F16.E5M2.UNPACK_B R87, R149.reuse ;  /* 0x00000095ff57723e */ /* 0x080fe200020004ff */
[----:B------:R-:W-:Y:S01]  /*5ac0*/  BSSY.RECONVERGENT B0, `(.L_x_97) ;  /* 0x000011d000007945 */ /* 0x000fe20003800200 */
[----:B------:R-:W-:Y:S01]  /*5ad0*/  F2FP.F16.E5M2.UNPACK_B R89, R149.H1 ;  /* 0x00000095ff59723e */ /* 0x000fe200030004ff */
[----:B------:R-:W-:Y:S01]  /*5ae0*/  HADD2.F32 R84, -RZ, R85.H0_H0 ;  /* 0x20000055ff547230 */ /* 0x000fe20000004100 */
[-C--:B------:R-:W-:Y:S01]  /*5af0*/  F2FP.F16.E5M2.UNPACK_B R91, R150.reuse ;  /* 0x00000096ff5b723e */ /* 0x080fe200020004ff */
[----:B------:R-:W-:Y:S01]  /*5b00*/  HADD2.F32 R88, -RZ, R87.H1_H1 ;  /* 0x30000057ff587230 */ /* 0x000fe20000004100 */
[----:B------:R-:W-:Y:S01]  /*5b10*/  F2FP.F16.E5M2.UNPACK_B R93, R150.H1 ;  /* 0x00000096ff5d723e */ /* 0x000fe200030004ff */
[----:B------:R-:W-:Y:S01]  /*5b20*/  HADD2.F32 R86, -RZ, R85.H1_H1 ;  /* 0x30000055ff567230 */ /* 0x000fe20000004100 */
[-C--:B------:R-:W-:Y:S01]  /*5b30*/  F2FP.F16.E5M2.UNPACK_B R95, R151.reuse ;  /* 0x00000097ff5f723e */ /* 0x080fe200020004ff */
[----:B------:R-:W2:Y:S01]  /*5b40*/  LDTM.x64 R4, tmem[UR4] ;  /* 0x00000004000479ee */ /* 0x000ea20008340000 */
[----:B------:R-:W-:Y:S01]  /*5b50*/  F2FP.F16.E5M2.UNPACK_B R97, R151.H1 ;  /* 0x00000097ff61723e */ /* 0x000fe200030004ff */
[----:B------:R-:W-:Y:S01]  /*5b60*/  HADD2.F32 R85, -RZ, R87.H0_H0 ;  /* 0x20000057ff557230 */ /* 0x000fe20000004100 */
[-C--:B------:R-:W-:Y:S01]  /*5b70*/  F2FP.F16.E5M2.UNPACK_B R99, R152.reuse ;  /* 0x00000098ff63723e */ /* 0x080fe200020004ff */
[----:B------:R-:W-:Y:S01]  /*5b80*/  HADD2.F32 R87, -RZ, R89.H0_H0 ;  /* 0x20000059ff577230 */ /* 0x000fe20000004100 */
[----:B------:R-:W-:Y:S01]  /*5b90*/  F2FP.F16.E5M2.UNPACK_B R101, R152.H1 ;  /* 0x00000098ff65723e */ /* 0x000fe200030004ff */
[----:B------:R-:W-:Y:S01]  /*5ba0*/  HADD2.F32 R92, -RZ, R91.H1_H1 ;  /* 0x3000005bff5c7230 */ /* 0x000fe20000004100 */
[----:B------:R-:W-:Y:S01]  /*5bb0*/  ISETP.NE.AND P6, PT, R184, RZ, PT ;  /* 0x000000ffb800720c */ /* 0x000fe20003fc5270 */
[----:B------:R-:W-:Y:S01]  /*5bc0*/  HADD2.F32 R96, -RZ, R95.H1_H1 ;  /* 0x3000005fff607230 */ /* 0x000fe20000004100 */
[----:B------:R-:W-:Y:S01]  /*5bd0*/  SHF.L.U32 R211, R176, 0x4, RZ ;  /* 0x00000004b0d37819 */ /* 0x000fe200000006ff */
[----:B------:R-:W-:Y:S01]  /*5be0*/  HADD2.F32 R100, -RZ, R99.H1_H1 ;  /* 0x30000063ff647230 */ /* 0x000fe20000004100 */
[----:B------:R-:W-:Y:S01]  /*5bf0*/  SHF.L.U32 R219, R175, 0x4, RZ ;  /* 0x00000004afdb7819 */ /* 0x000fe200000006ff */
[----:B------:R-:W-:Y:S01]  /*5c00*/  HADD2.F32 R90, -RZ, R89.H1_H1 ;  /* 0x30000059ff5a7230 */ /* 0x000fe20000004100 */
[C---:B------:R-:W-:Y:S01]  /*5c10*/  IADD3 R204, PT, PT, R190.reuse, R211, RZ ;  /* 0x000000d3becc7210 */ /* 0x040fe20007ffe0ff */
[----:B------:R-:W-:Y:S01]  /*5c20*/  HADD2.F32 R89, -RZ, R91.H0_H0 ;  /* 0x2000005bff597230 */ /* 0x000fe20000004100 */
[----:B------:R-:W-:Y:S01]  /*5c30*/  IADD3 R206, PT, PT, R190, R219, RZ ;  /* 0x000000dbbece7210 */ /* 0x000fe20007ffe0ff */
[--C-:B------:R-:W-:Y:S01]  /*5c40*/  HADD2.F32 R91, -RZ, R93.reuse.H0_H0 ;  /* 0x2000005dff5b7230 */ /* 0x100fe20000004100 */
[----:B------:R-:W-:Y:S01]  /*5c50*/  SHF.L.U32 R217, R188, 0x4, RZ ;  /* 0x00000004bcd97819 */ /* 0x000fe200000006ff */
[----:B------:R-:W-:Y:S01]  /*5c60*/  HADD2.F32 R94, -RZ, R93.H1_H1 ;  /* 0x3000005dff5e7230 */ /* 0x000fe20000004100 */
[-C--:B------:R-:W-:Y:S01]  /*5c70*/  F2FP.F16.E5M2.UNPACK_B R103, R153.reuse ;  /* 0x00000099ff67723e */ /* 0x080fe200020004ff */
[----:B------:R-:W-:Y:S01]  /*5c80*/  HADD2.F32 R93, -RZ, R95.H0_H0 ;  /* 0x2000005fff5d7230 */ /* 0x000fe20000004100 */
[----:B------:R-:W-:Y:S01]  /*5c90*/  IADD3 R205, PT, PT, R217, R204, RZ ;  /* 0x000000ccd9cd7210 */ /* 0x000fe20007ffe0ff */
[----:B------:R-:W-:Y:S01]  /*5ca0*/  HADD2.F32 R95, -RZ, R97.H0_H0 ;  /* 0x20000061ff5f7230 */ /* 0x000fe20000004100 */
[----:B------:R-:W-:Y:S01]  /*5cb0*/  F2FP.F16.E5M2.UNPACK_B R105, R153.H1 ;  /* 0x00000099ff69723e */ /* 0x000fe200030004ff */
[C---:B--2---:R-:W-:Y:S01]  /*5cc0*/  FMUL R0, R78.reuse, R4 ;  /* 0x000000044e007220 */ /* 0x044fe20000400000 */
[C---:B-1----:R-:W-:Y:S01]  /*5cd0*/  FMUL R2, R78.reuse, R5 ;  /* 0x000000054e027220 */ /* 0x042fe20000400000 */
[C---:B------:R-:W-:Y:S01]  /*5ce0*/  FMUL R4, R78.reuse, R8 ;  /* 0x000000084e047220 */ /* 0x040fe20000400000 */
[C---:B------:R-:W-:Y:S01]  /*5cf0*/  FMUL R5, R78.reuse, R9 ;  /* 0x000000094e057220 */ /* 0x040fe20000400000 */
[C---:B------:R-:W-:Y:S01]  /*5d00*/  FFMA R0, R81.reuse, R82, R0 ;  /* 0x0000005251007223 */ /* 0x040fe20000000000 */
[C---:B------:R-:W-:Y:S01]  /*5d10*/  FFMA R2, R81.reuse, R83, R2 ;  /* 0x0000005351027223 */ /* 0x040fe20000000002 */
[C---:B------:R-:W-:Y:S01]  /*5d20*/  FMUL R8, R78.reuse, R12 ;  /* 0x0000000c4e087220 */ /* 0x040fe20000400000 */
[C---:B------:R-:W-:Y:S01]  /*5d30*/  FMUL R9, R78.reuse, R13 ;  /* 0x0000000d4e097220 */ /* 0x040fe20000400000 */
[C---:B------:R-:W-:Y:S01]  /*5d40*/  FMUL R12, R78.reuse, R16 ;  /* 0x000000104e0c7220 */ /* 0x040fe20000400000 */
[C---:B------:R-:W-:Y:S01]  /*5d50*/  FMUL R13, R78.reuse, R17 ;  /* 0x000000114e0d7220 */ /* 0x040fe20000400000 */
[C---:B------:R-:W-:Y:S01]  /*5d60*/  FMUL R16, R78.reuse, R20 ;  /* 0x000000144e107220 */ /* 0x040fe20000400000 */
[C---:B------:R-:W-:Y:S01]  /*5d70*/  FMUL R17, R78.reuse, R21 ;  /* 0x000000154e117220 */ /* 0x040fe20000400000 */
[----:B------:R-:W-:Y:S02]  /*5d80*/  HADD2.F32 R104, -RZ, R103.H1_H1 ;  /* 0x30000067ff687230 */ /* 0x000fe40000004100 */
[C---:B------:R-:W-:Y:S01]  /*5d90*/  FMUL R20, R78.reuse, R24 ;  /* 0x000000184e147220 */ /* 0x040fe20000400000 */
[C---:B------:R-:W-:Y:S01]  /*5da0*/  FMUL R21, R78.reuse, R25 ;  /* 0x000000194e157220 */ /* 0x040fe20000400000 */
[C---:B------:R-:W-:Y:S01]  /*5db0*/  FMUL R24, R78.reuse, R28 ;  /* 0x0000001c4e187220 */ /* 0x040fe20000400000 */
[C---:B------:R-:W-:Y:S01]  /*5dc0*/  FMUL R25, R78.reuse, R29 ;  /* 0x0000001d4e197220 */ /* 0x040fe20000400000 */
[C---:B------:R-:W-:Y:S01]  /*5dd0*/  FMUL R28, R78.reuse, R32 ;  /* 0x000000204e1c7220 */ /* 0x040fe20000400000 */
[C---:B------:R-:W-:Y:S01]  /*5de0*/  FMUL R29, R78.reuse, R33 ;  /* 0x000000214e1d7220 */ /* 0x040fe20000400000 */
[C---:B------:R-:W-:Y:S01]  /*5df0*/  FMUL R32, R78.reuse, R36 ;  /* 0x000000244e207220 */ /* 0x040fe20000400000 */
[----:B------:R-:W-:Y:S01]  /*5e00*/  F2FP.F16.E5M2.UNPACK_B R107, R154 ;  /* 0x0000009aff6b723e */ /* 0x000fe200020004ff */
[C---:B------:R-:W-:Y:S01]  /*5e10*/  FMUL R33, R78.reuse, R37 ;  /* 0x000000254e217220 */ /* 0x040fe20000400000 */
[C---:B------:R-:W-:Y:S01]  /*5e20*/  FMUL R36, R78.reuse, R40 ;  /* 0x000000284e247220 */ /* 0x040fe20000400000 */
[----:B------:R-:W-:Y:S01]  /*5e30*/  F2FP.F16.E5M2.UNPACK_B R109, R154.H1 ;  /* 0x0000009aff6d723e */ /* 0x000fe200030004ff */
[C---:B------:R-:W-:Y:S01]  /*5e40*/  FMUL R37, R78.reuse, R41 ;  /* 0x000000294e257220 */ /* 0x040fe20000400000 */
[----:B------:R-:W-:Y:S02]  /*5e50*/  HADD2.F32 R108, -RZ, R107.H1_H1 ;  /* 0x3000006bff6c7230 */ /* 0x000fe40000004100 */
        /* <DEDUP_REMOVED lines=26> */
[C---:B------:R-:W-:Y:S01]  /*6000*/  FFMA R3, R81.reuse, R84, R3 ;  /* 0x0000005451037223 */ /* 0x040fe20000000003 */
[C---:B------:R-:W-:Y:S01]  /*6010*/  FFMA R7, R81.reuse, R86, R7 ;  /* 0x0000005651077223 */ /* 0x040fe20000000007 */
[----:B------:R-:W-:Y:S01]  /*6020*/  F2FP.F16.E5M2.UNPACK_B R127, R159 ;  /* 0x0000009fff7f723e */ /* 0x000fe200020004ff */
[C---:B------:R-:W-:Y:S01]  /*6030*/  FFMA R4, R81.reuse, R85, R4 ;  /* 0x0000005551047223 */ /* 0x040fe20000000004 */
[C---:B------:R-:W-:Y:S01]  /*6040*/  FFMA R5, R81.reuse, R88, R5 ;  /* 0x0000005851057223 */ /* 0x040fe20000000005 */
[----:B------:R-:W-:Y:S01]  /*6050*/  F2FP.F16.E5M2.UNPACK_B R129, R159.H1 ;  /* 0x0000009fff81723e */ /* 0x000fe200030004ff */
[----:B------:R-:W-:Y:S01]  /*6060*/  FFMA R6, R81, R87, R6 ;  /* 0x0000005751067223 */ /* 0x000fe20000000006 */
[----:B------:R-:W-:Y:S01]  /*6070*/  F2FP.SATFINITE.E5M2.F32.PACK_AB_MERGE_C R185, R7, R3, RZ ;  /* 0x0000000307b9723e */ /* 0x000fe200048060ff */
[----:B------:R-:W-:Y:S02]  /*6080*/  HADD2.F32 R124, -RZ, R123.H1_H1 ;  /* 0x3000007bff7c7230 */ /* 0x000fe40000004100 */
[----:B------:R-:W-:Y:S01]  /*6090*/  FMUL R11, R78, R11 ;  /* 0x0000000b4e0b7220 */ /* 0x000fe20000400000 */
[----:B------:R-:W-:Y:S01]  /*60a0*/  HADD2.F32 R128, -RZ, R127.H1_H1 ;  /* 0x3000007fff807230 */ /* 0x000fe20000004100 */
[----:B------:R-:W-:Y:S01]  /*60b0*/  F2FP.SATFINITE.E5M2.F32.PACK_AB_MERGE_C R184, R2, R0, R185 ;  /* 0x0000000002b8723e */ /* 0x000fe200048060b9 */
[C---:B------:R-:W-:Y:S01]  /*60c0*/  FMUL R10, R78.reuse, R14 ;  /* 0x0000000e4e0a7220 */ /* 0x040fe20000400000 */
[C---:B------:R-:W-:Y:S01]  /*60d0*/  FFMA R11, R81.reuse, R90, R11 ;  /* 0x0000005a510b7223 */ /* 0x040fe2000000000b */
[C---:B------:R-:W-:Y:S01]  /*60e0*/  FFMA R8, R81.reuse, R89, R8 ;  /* 0x0000005951087223 */ /* 0x040fe20000000008 */
[----:B------:R-:W-:Y:S01]  /*60f0*/  FFMA R9, R81, R92, R9 ;  /* 0x0000005c51097223 */ /* 0x000fe20000000009 */
[----:B------:R-:W-:Y:S01]  /*6100*/  F2FP.F16.E5M2.UNPACK_B R131, R160 ;  /* 0x000000a0ff83723e */ /* 0x000fe200020004ff */
[----:B------:R-:W-:Y:S01]  /*6110*/  HADD2.F32 R98, -RZ, R97.H1_H1 ;  /* 0x30000061ff627230 */ /* 0x000fe20000004100 */
[----:B------:R-:W-:Y:S01]  /*6120*/  F2FP.SATFINITE.E5M2.F32.PACK_AB_MERGE_C R186, R11, R6, RZ ;  /* 0x000000060bba723e */ /* 0x000fe200048060ff */
[----:B------:R-:W-:Y:S01]  /*6130*/  FFMA R10, R81, R91, R10 ;  /* 0x0000005b510a7223 */ /* 0x000fe2000000000a */
[----:B------:R-:W-:Y:S02]  /*6140*/  HADD2.F32 R97, -RZ, R99.H0_H0 ;  /* 0x20000063ff617230 */ /* 0x000fe40000004100 */
[C---:B------:R-:W-:Y:S01]  /*6150*/  FMUL R15, R78.reuse, R15 ;  /* 0x0000000f4e0f7220 */ /* 0x040fe20000400000 */
[----:B------:R-:W-:Y:S01]  /*6160*/  F2FP.SATFINITE.E5M2.F32.PACK_AB_MERGE_C R185, R5, R4, R186 ;  /* 0x0000000405b9723e */ /* 0x000fe200048060ba */
[----:B------:R-:W-:Y:S02]  /*6170*/  HADD2.F32 R132, -RZ, R131.H1_H1 ;  /* 0x30000083ff847230 */ /* 0x000fe40000004100 */
[C---:B------:R-:W-:Y:S01]  /*6180*/  FMUL R14, R78.reuse, R18 ;  /* 0x000000124e0e7220 */ /* 0x040fe20000400000 */
[C---:B------:R-:W-:Y:S01]  /*6190*/  FFMA R15, R81.reuse, R94, R15 ;  /* 0x0000005e510f7223 */ /* 0x040fe2000000000f */
[C---:B------:R-:W-:Y:S01]  /*61a0*/  FFMA R12, R81.reuse, R93, R12 ;  /* 0x0000005d510c7223 */ /* 0x040fe2000000000c */
[----:B------:R-:W-:Y:S01]  /*61b0*/  FFMA R13, R81, R96, R13 ;  /* 0x00000060510d7223 */ /* 0x000fe2000000000d */
[----:B------:R-:W-:Y:S01]  /*61c0*/  F2FP.F16.E5M2.UNPACK_B R133, R160.H1 ;  /* 0x000000a0ff85723e */ /* 0x000fe200030004ff */
[--C-:B------:R-:W-:Y:S01]  /*61d0*/  HADD2.F32 R99, -RZ, R101.reuse.H0_H0 ;  /* 0x20000065ff637230 */ /* 0x100fe20000004100 */
[----:B------:R-:W-:Y:S01]  /*61e0*/  F2FP.SATFINITE.E5M2.F32.PACK_AB_MERGE_C R186, R15, R10, RZ ;  /* 0x0000000a0fba723e */ /* 0x000fe200048060ff */
[----:B------:R-:W-:Y:S01]  /*61f0*/  FFMA R14, R81, R95, R14 ;  /* 0x0000005f510e7223 */ /* 0x000fe2000000000e */
[C---:B------:R-:W-:Y:S01]  /*6200*/  FMUL R19, R78.reuse, R19 ;  /* 0x000000134e137220 */ /* 0x040fe20000400000 */
[----:B------:R-:W-:Y:S01]  /*6210*/  HADD2.F32 R102, -RZ, R101.H1_H1 ;  /* 0x30000065ff667230 */ /* 0x000fe20000004100 */
[----:B------:R-:W-:Y:S01]  /*6220*/  F2FP.SATFINITE.E5M2.F32.PACK_AB_MERGE_C R186, R9, R8, R186 ;  /* 0x0000000809ba723e */ /* 0x000fe200048060ba */
[----:B------:R-:W-:Y:S02]  /*6230*/  HADD2.F32 R101, -RZ, R103.H0_H0 ;  /* 0x20000067ff657230 */ /* 0x000fe40000004100 */
[C---:B------:R-:W-:Y:S01]  /*6240*/  FFMA R19, R81.reuse, R98, R19 ;  /* 0x0000006251137223 */ /* 0x040fe20000000013 */
[C---:B------:R-:W-:Y:S01]  /*6250*/  FFMA R16, R81.reuse, R97, R16 ;  /* 0x0000006151107223 */ /* 0x040fe20000000010 */
[----:B------:R-:W-:Y:S01]  /*6260*/  FFMA R17, R81, R100, R17 ;  /* 0x0000006451117223 */ /* 0x000fe20000000011 */
[C---:B------:R-:W-:Y:S01]  /*6270*/  FMUL R18, R78.reuse, R22 ;  /* 0x000000164e127220 */ /* 0x040fe20000400000 */
[----:B------:R-:W-:Y:S01]  /*6280*/  F2FP.F16.E5M2.UNPACK_B R135, R161 ;  /* 0x000000a1ff87723e */ /* 0x000fe200020004ff */
        /* <DEDUP_REMOVED lines=10> */
[----:B------:R1:W-:Y:S01]  /*6330*/  STS.128 [R172+UR49+0x4200], R184 ;  /* 0x004200b8ac007988 */ /* 0x0003e20008000c31 */
[----:B------:R-:W-:Y:S01]  /*6340*/  HADD2.F32 R136, -RZ, R135.H1_H1 ;  /* 0x30000087ff887230 */ /* 0x000fe20000004100 */
[----:B------:R-:W-:Y:S01]  /*6350*/  F2FP.SATFINITE.E5M2.F32.PACK_AB_MERGE_C R196, R23, R18, RZ ;  /* 0x0000001217c4723e */ /* 0x000fe200048060ff */
[C---:B------:R-:W-:Y:S01]  /*6360*/  FMUL R22, R78.reuse, R26 ;  /* 0x0000001a4e167220 */ /* 0x040fe20000400000 */
[C---:B------:R-:W-:Y:S01]  /*6370*/  FMUL R27, R78.reuse, R27 ;  /* 0x0000001b4e1b7220 */ /* 0x040fe20000400000 */
[--C-:B------:R-:W-:Y:S01]  /*6380*/  HADD2.F32 R107, -RZ, R109.reuse.H0_H0 ;  /* 0x2000006dff6b7230 */ /* 0x100fe20000004100 */
[----:B------:R-:W-:Y:S01]  /*6390*/  F2FP.SATFINITE.E5M2.F32.PACK_AB_MERGE_C R196, R17, R16, R196 ;  /* 0x0000001011c4723e */ /* 0x000fe200048060c4 */
[C---:B------:R-:W-:Y:S01]  /*63a0*/  FFMA R22, R81.reuse, R103, R22 ;  /* 0x0000006751167223 */ /* 0x040fe20000000016 */
[C---:B------:R-:W-:Y:S01]  /*63b0*/  FFMA R27, R81.reuse, R106, R27 ;  /* 0x0000006a511b7223 */ /* 0x040fe2000000001b */
[C---:B------:R-:W-:Y:S01]  /*63c0*/  FFMA R24, R81.reuse, R105, R24 ;  /* 0x0000006951187223 */ /* 0x040fe20000000018 */
[----:B------:R-:W-:Y:S01]  /*63d0*/  F2FP.F16.E5M2.UNPACK_B R137, R161.H1 ;  /* 0x000000a1ff89723e */ /* 0x000fe200030004ff */
[----:B------:R-:W-:Y:S02]  /*63e0*/  HADD2.F32 R110, -RZ, R109.H1_H1 ;  /* 0x3000006dff6e7230 */ /* 0x000fe40000004100 */
[----:B------:R-:W-:Y:S01]  /*63f0*/  FFMA R25, R81, R108, R25 ;  /* 0x0000006c51197223 */ /* 0x000fe20000000019 */
[----:B------:R-:W-:Y:S01]  /*6400*/  F2FP.SATFINITE.E5M2.F32.PACK_AB_MERGE_C R197, R27, R22, RZ ;  /* 0x000000161bc5723e */ /* 0x000fe200048060ff */
[----:B------:R-:W-:Y:S02]  /*6410*/  HADD2.F32 R109, -RZ, R111.H0_H0 ;  /* 0x2000006fff6d7230 */ /* 0x000fe40000004100 */
[C---:B------:R-:W-:Y:S01]  /*6420*/  FMUL R26, R78.reuse, R30 ;  /* 0x0000001e4e1a7220 */ /* 0x040fe20000400000 */
[C---:B------:R-:W-:Y:S01]  /*6430*/  FMUL R31, R78.reuse, R31 ;  /* 0x0000001f4e1f7220 */ /* 0x040fe20000400000 */
[--C-:B------:R-:W-:Y:S01]  /*6440*/  HADD2.F32 R111, -RZ, R113.reuse.H0_H0 ;  /* 0x20000071ff6f7230 */ /* 0x100fe20000004100 */
[----:B------:R-:W-:Y:S01]  /*6450*/  F2FP.SATFINITE.E5M2.F32.PACK_AB_MERGE_C R197, R21, R20, R197 ;  /* 0x0000001415c5723e */ /* 0x000fe200048060c5 */
[C---:B------:R-:W-:Y:S01]  /*6460*/  FFMA R26, R81.reuse, R107, R26 ;  /* 0x0000006b511a7223 */ /* 0x040fe2000000001a */
[C---:B------:R-:W-:Y:S01]  /*6470*/  FFMA R31, R81.reuse, R110, R31 ;  /* 0x0000006e511f7223 */ /* 0x040fe2000000001f */
[C---:B------:R-:W-:Y:S01]  /*6480*/  FFMA R28, R81.reuse, R109, R28 ;  /* 0x0000006d511c7223 */ /* 0x040fe2000000001c */
[----:B------:R-:W-:Y:S01]  /*6490*/  F2FP.F16.E5M2.UNPACK_B R139, R162 ;  /* 0x000000a2ff8b723e */ /* 0x000fe200020004ff */
[----:B------:R-:W-:Y:S02]  /*64a0*/  HADD2.F32 R114, -RZ, R113.H1_H1 ;  /* 0x30000071ff727230 */ /* 0x000fe40000004100 */
[----:B------:R-:W-:Y:S01]  /*64b0*/  FFMA R29, R81, R112, R29 ;  /* 0x00000070511d7223 */ /* 0x000fe2000000001d */
[----:B------:R-:W-:Y:S01]  /*64c0*/  F2FP.SATFINITE.E5M2.F32.PACK_AB_MERGE_C R198, R31, R26, RZ ;  /* 0x0000001a1fc6723e */ /* 0x000fe200048060ff */
[----:B------:R-:W-:Y:S02]  /*64d0*/  HADD2.F32 R113, -RZ, R115.H0_H0 ;  /* 0x20000073ff717230 */ /* 0x000fe40000004100 */
[C---:B------:R-:W-:Y:S01]  /*64e0*/  FMUL R30, R78.reuse, R34 ;  /* 0x000000224e1e7220 */ /* 0x040fe20000400000 */
[----:B------:R-:W-:Y:S01]  /*64f0*/  HADD2.F32 R140, -RZ, R139.H1_H1 ;  /* 0x3000008bff8c7230 */ /* 0x000fe20000004100 */
[----:B------:R-:W-:Y:S01]  /*6500*/  F2FP.SATFINITE.E5M2.F32.PACK_AB_MERGE_C R198, R25, R24, R198 ;  /* 0x0000001819c6723e */ /* 0x000fe200048060c6 */
[C---:B------:R-:W-:Y:S01]  /*6510*/  FMUL R35, R78.reuse, R35 ;  /* 0x000000234e237220 */ /* 0x040fe20000400000 */
[--C-:B------:R-:W-:Y:S02]  /*6520*/  HADD2.F32 R115, -RZ, R117.reuse.H0_H0 ;  /* 0x20000075ff737230 */ /* 0x100fe40000004100 */
[C---:B------:R-:W-:Y:S01]  /*6530*/  FFMA R30, R81.reuse, R111, R30 ;  /* 0x0000006f511e7223 */ /* 0x040fe2000000001e */
[----:B------:R-:W-:Y:S02]  /*6540*/  HADD2.F32 R118, -RZ, R117.H1_H1 ;  /* 0x30000075ff767230 */ /* 0x000fe40000004100 */
[C---:B------:R-:W-:Y:S01]  /*6550*/  FFMA R35, R81.reuse, R114, R35 ;  /* 0x0000007251237223 */ /* 0x040fe20000000023 */
[C---:B------:R-:W-:Y:S01]  /*6560*/  FFMA R32, R81.reuse, R113, R32 ;  /* 0x0000007151207223 */ /* 0x040fe20000000020 */
[----:B------:R-:W-:Y:S01]  /*6570*/  F2FP.F16.E5M2.UNPACK_B R141, R162.H1 ;  /* 0x000000a2ff8d723e */ /* 0x000fe200030004ff */
[----:B------:R-:W-:Y:S01]  /*6580*/  FFMA R33, R81, R116, R33 ;  /* 0x0000007451217223 */ /* 0x000fe20000000021 */
[----:B------:R-:W-:Y:S01]  /*6590*/  HADD2.F32 R117, -RZ, R119.H0_H0 ;  /* 0x20000077ff757230 */ /* 0x000fe20000004100 */
        /* <DEDUP_REMOVED lines=9> */
[----:B------:R1:W-:Y:S01]  /*6630*/  STS.128 [R204+0x4010], R196 ;  /* 0x004010c4cc007388 */ /* 0x0003e20000000c00 */
[----:B------:R-:W-:Y:S01]  /*6640*/  FFMA R37, R81, R120, R37 ;  /* 0x0000007851257223 */ /* 0x000fe20000000025 */
[----:B------:R-:W-:Y:S01]  /*6650*/  F2FP.SATFINITE.E5M2.F32.PACK_AB_MERGE_C R200, R39, R34, RZ ;  /* 0x0000002227c8723e */ /* 0x000fe200048060ff */
[----:B------:R-:W-:Y:S02]  /*6660*/  HADD2.F32 R122, -RZ, R121.H1_H1 ;  /* 0x30000079ff7a7230 */ /* 0x000fe40000004100 */
[C---:B------:R-:W-:Y:S01]  /*6670*/  FMUL R38, R78.reuse, R42 ;  /* 0x0000002a4e267220 */ /* 0x040fe20000400000 */
[----:B------:R-:W-:Y:S01]  /*6680*/  HADD2.F32 R121, -RZ, R123.H0_H0 ;  /* 0x2000007bff797230 */ /* 0x000fe20000004100 */
[----:B------:R-:W-:Y:S01]  /*6690*/  F2FP.SATFINITE.E5M2.F32.PACK_AB_MERGE_C R200, R33, R32, R200 ;  /* 0x0000002021c8723e */ /* 0x000fe200048060c8 */
[----:B------:R-:W-:Y:S02]  /*66a0*/  HADD2.F32 R144, -RZ, R143.H1_H1 ;  /* 0x3000008fff907230 */ /* 0x000fe40000004100 */
[C---:B------:R-:W-:Y:S01]  /*66b0*/  FFMA R38, R81.reuse, R119, R38 ;  /* 0x0000007751267223 */ /* 0x040fe20000000026 */
[C---:B------:R-:W-:Y:S01]  /*66c0*/  FMUL R43, R78.reuse, R43 ;  /* 0x0000002b4e2b7220 */ /* 0x040fe20000400000 */
[--C-:B------:R-:W-:Y:S02]  /*66d0*/  HADD2.F32 R123, -RZ, R125.reuse.H0_H0 ;  /* 0x2000007dff7b7230 */ /* 0x100fe40000004100 */
[C---:B------:R-:W-:Y:S01]  /*66e0*/  FMUL R42, R78.reuse, R46 ;  /* 0x0000002e4e2a7220 */ /* 0x040fe20000400000 */
[----:B------:R-:W-:Y:S02]  /*66f0*/  HADD2.F32 R126, -RZ, R125.H1_H1 ;  /* 0x3000007dff7e7230 */ /* 0x000fe40000004100 */
[C---:B------:R-:W-:Y:S01]  /*6700*/  FFMA R43, R81.reuse, R122, R43 ;  /* 0x0000007a512b7223 */ /* 0x040fe2000000002b */
[----:B------:R-:W-:Y:S01]  /*6710*/  F2FP.F16.E5M2.UNPACK_B R145, R163.H1 ;  /* 0x000000a3ff91723e */ /* 0x000fe200030004ff */
[C---:B------:R-:W-:Y:S01]  /*6720*/  FFMA R40, R81.reuse, R121, R40 ;  /* 0x0000007951287223 */ /* 0x040fe20000000028 */
[----:B------:R-:W-:Y:S01]  /*6730*/  FFMA R41, R81, R124, R41 ;  /* 0x0000007c51297223 */ /* 0x000fe20000000029 */
[----:B------:R-:W-:Y:S01]  /*6740*/  ISETP.NE.AND P0, PT, R193, RZ, PT ;  /* 0x000000ffc100720c */ /* 0x000fe20003f05270 */
[----:B------:R-:W-:Y:S01]  /*6750*/  HADD2.F32 R125, -RZ, R127.H0_H0 ;  /* 0x2000007fff7d7230 */ /* 0x000fe20000004100 */
[----:B------:R-:W-:Y:S01]  /*6760*/  F2FP.SATFINITE.E5M2.F32.PACK_AB_MERGE_C R201, R43, R38, RZ ;  /* 0x000000262bc9723e */ /* 0x000fe200048060ff */
[----:B------:R-:W-:Y:S01]  /*6770*/  FFMA R42, R81, R123, R42 ;  /* 0x0000007b512a7223 */ /* 0x000fe2000000002a */
[C---:B------:R-:W-:Y:S01]  /*6780*/  FMUL R47, R78.reuse, R47 ;  /* 0x0000002f4e2f7220 */ /* 0x040fe20000400000 */
[--C-:B------:R-:W-:Y:S01]  /*6790*/  HADD2.F32 R127, -RZ, R129.reuse.H0_H0 ;  /* 0x20000081ff7f7230 */ /* 0x100fe20000004100 */
[----:B------:R-:W-:Y:S01]  /*67a0*/  F2FP.SATFINITE.E5M2.F32.PACK_AB_MERGE_C R201, R37, R36, R201 ;  /* 0x0000002425c9723e */ /* 0x000fe200048060c9 */
[----:B------:R-:W-:Y:S02]  /*67b0*/  HADD2.F32 R130, -RZ, R129.H1_H1 ;  /* 0x30000081ff827230 */ /* 0x000fe40000004100 */
[C---:B------:R-:W-:Y:S01]  /*67c0*/  FFMA R47, R81.reuse, R126, R47 ;  /* 0x0000007e512f7223 */ /* 0x040fe2000000002f */
[C---:B------:R-:W-:Y:S01]  /*67d0*/  FFMA R44, R81.reuse, R125, R44 ;  /* 0x0000007d512c7223 */ /* 0x040fe2000000002c */
[C---:B------:R-:W-:Y:S01]  /*67e0*/  FFMA R45, R81.reuse, R128, R45 ;  /* 0x00000080512d7223 */ /* 0x040fe2000000002d */
[----:B------:R-:W-:Y:S02]  /*67f0*/  HADD2.F32 R129, -RZ, R131.H0_H0 ;  /* 0x20000083ff817230 */ /* 0x000fe40000004100 */
[C---:B------:R-:W-:Y:S01]  /*6800*/  FMUL R46, R78.reuse, R50 ;  /* 0x000000324e2e7220 */ /* 0x040fe20000400000 */
[C---:B------:R-:W-:Y:S01]  /*6810*/  FMUL R51, R78.reuse, R51 ;  /* 0x000000334e337220 */ /* 0x040fe20000400000 */
[--C-:B------:R-:W-:Y:S02]  /*6820*/  HADD2.F32 R131, -RZ, R133.reuse.H0_H0 ;  /* 0x20000085ff837230 */ /* 0x100fe40000004100 */
[C---:B------:R-:W-:Y:S01]  /*6830*/  FMUL R50, R78.reuse, R54 ;  /* 0x000000364e327220 */ /* 0x040fe20000400000 */
[C---:B------:R-:W-:Y:S01]  /*6840*/  FFMA R46, R81.reuse, R127, R46 ;  /* 0x0000007f512e7223 */ /* 0x040fe2000000002e */
[----:B------:R-:W-:Y:S02]  /*6850*/  HADD2.F32 R134, -RZ, R133.H1_H1 ;  /* 0x30000085ff867230 */ /* 0x000fe40000004100 */
[C---:B------:R-:W-:Y:S01]  /*6860*/  FFMA R51, R81.reuse, R130, R51 ;  /* 0x0000008251337223 */ /* 0x040fe20000000033 */
[----:B------:R-:W-:Y:S02]  /*6870*/  HADD2.F32 R133, -RZ, R135.H0_H0 ;  /* 0x20000087ff857230 */ /* 0x000fe40000004100 */
[C---:B------:R-:W-:Y:S01]  /*6880*/  FMUL R55, R78.reuse, R55 ;  /* 0x000000374e377220 */ /* 0x040fe20000400000 */
[C---:B------:R-:W-:Y:S01]  /*6890*/  FFMA R48, R81.reuse, R129, R48 ;  /* 0x0000008151307223 */ /* 0x040fe20000000030 */
[C---:B------:R-:W-:Y:S01]  /*68a0*/  FFMA R49, R81.reuse, R132, R49 ;  /* 0x0000008451317223 */ /* 0x040fe20000000031 */
[--C-:B------:R-:W-:Y:S02]  /*68b0*/  HADD2.F32 R135, -RZ, R137.reuse.H0_H0 ;  /* 0x20000089ff877230 */ /* 0x100fe40000004100 */
[C---:B------:R-:W-:Y:S01]  /*68c0*/  FFMA R50, R81.reuse, R131, R50 ;  /* 0x0000008351327223 */ /* 0x040fe20000000032 */
[----:B------:R-:W-:Y:S02]  /*68d0*/  HADD2.F32 R138, -RZ, R137.H1_H1 ;  /* 0x30000089ff8a7230 */ /* 0x000fe40000004100 */
[C---:B------:R-:W-:Y:S01]  /*68e0*/  FMUL R54, R78.reuse, R58 ;  /* 0x0000003a4e367220 */ /* 0x040fe20000400000 */
[----:B------:R-:W-:Y:S02]  /*68f0*/  HADD2.F32 R137, -RZ, R139.H0_H0 ;  /* 0x2000008bff897230 */ /* 0x000fe40000004100 */
[C---:B------:R-:W-:Y:S01]  /*6900*/  FFMA R55, R81.reuse, R134, R55 ;  /* 0x0000008651377223 */ /* 0x040fe20000000037 */
        /* <DEDUP_REMOVED lines=16> */
[----:B------:R-:W-:Y:S01]  /*6a10*/  FFMA R63, R81, R142, R63 ;  /* 0x0000008e513f7223 */ /* 0x000fe2000000003f */
[----:B------:R-:W-:Y:S01]  /*6a20*/  FMUL R67, R78, R67 ;  /* 0x000000434e437220 */ /* 0x000fe20000400000 */
[----:B------:R-:W-:Y:S01]  /*6a30*/  F2FP.SATFINITE.E5M2.F32.PACK_AB_MERGE_C R202, R47, R42, RZ ;  /* 0x0000002a2fca723e */ /* 0x000fe200048060ff */
[----:B------:R-:W-:Y:S01]  /*6a40*/  FFMA R60, R81, R141, R60 ;  /* 0x0000008d513c7223 */ /* 0x000fe2000000003c */
[----:B------:R-:W-:Y:S01]  /*6a50*/  F2FP.SATFINITE.E5M2.F32.PACK_AB_MERGE_C R203, R51, R46, RZ ;  /* 0x0000002e33cb723e */ /* 0x000fe200048060ff */
[C---:B------:R-:W-:Y:S01]  /*6a60*/  FFMA R61, R81.reuse, R144, R61 ;  /* 0x00000090513d7223 */ /* 0x040fe2000000003d */
[C---:B------:R-:W-:Y:S01]  /*6a70*/  FFMA R62, R81.reuse, R143, R62 ;  /* 0x0000008f513e7223 */ /* 0x040fe2000000003e */
[----:B------:R-:W-:Y:S01]  /*6a80*/  FFMA R67, R81, R146, R67 ;  /* 0x0000009251437223 */ /* 0x000fe20000000043 */
[----:B------:R-:W-:Y:S02]  /*6a90*/  F2FP.SATFINITE.E5M2.F32.PACK_AB_MERGE_C R202, R41, R40, R202 ;  /* 0x0000002829ca723e */ /* 0x000fe400048060ca */
[----:B------:R-:W-:Y:S02]  /*6aa0*/  F2FP.SATFINITE.E5M2.F32.PACK_AB_MERGE_C R203, R45, R44, R203 ;  /* 0x0000002c2dcb723e */ /* 0x000fe400048060cb */
[----:B------:R-:W-:Y:S02]  /*6ab0*/  F2FP.SATFINITE.E5M2.F32.PACK_AB_MERGE_C R212, R55, R50, RZ ;  /* 0x0000003237d4723e */ /* 0x000fe400048060ff */
[----:B------:R-:W-:Y:S01]  /*6ac0*/  F2FP.SATFINITE.E5M2.F32.PACK_AB_MERGE_C R213, R59, R54, RZ ;  /* 0x000000363bd5723e */ /* 0x000fe200048060ff */
[----:B------:R1:W-:Y:S01]  /*6ad0*/  STS.128 [R206+0x4020], R200 ;  /* 0x004020c8ce007388 */ /* 0x0003e20000000c00 */
[----:B------:R-:W-:Y:S02]  /*6ae0*/  F2FP.SATFINITE.E5M2.F32.PACK_AB_MERGE_C R214, R63, R58, RZ ;  /* 0x0000003a3fd6723e */ /* 0x000fe400048060ff */
[----:B------:R-:W-:Y:S02]  /*6af0*/  F2FP.SATFINITE.E5M2.F32.PACK_AB_MERGE_C R215, R67, R62, RZ ;  /* 0x0000003e43d7723e */ /* 0x000fe400048060ff */
[----:B------:R-:W-:Y:S02]  /*6b00*/  F2FP.SATFINITE.E5M2.F32.PACK_AB_MERGE_C R212, R49, R48, R212 ;  /* 0x0000003031d4723e */ /* 0x000fe400048060d4 */
[----:B------:R-:W-:Y:S02]  /*6b10*/  F2FP.SATFINITE.E5M2.F32.PACK_AB_MERGE_C R213, R53, R52, R213 ;  /* 0x0000003435d5723e */ /* 0x000fe400048060d5 */
[----:B------:R-:W-:Y:S02]  /*6b20*/  F2FP.SATFINITE.E5M2.F32.PACK_AB_MERGE_C R214, R57, R56, R214 ;  /* 0x0000003839d6723e */ /* 0x000fe400048060d6 */
[----:B------:R-:W-:Y:S02]  /*6b30*/  F2FP.SATFINITE.E5M2.F32.PACK_AB_MERGE_C R215, R61, R60, R215 ;  /* 0x0000003c3dd7723e */ /* 0x000fe400048060d7 */
[----:B------:R-:W-:Y:S02]  /*6b40*/  LEA R210, R181, UR49, 0x3 ;  /* 0x00000031b5d27c11 */ /* 0x000fe4000f8e18ff */
[----:B------:R-:W-:Y:S01]  /*6b50*/  @P6 SHF.L.U32 R221, R180, 0x1f, RZ ;  /* 0x0000001fb4dd6819 */ /* 0x000fe200000006ff */
[----:B------:R1:W-:Y:S01]  /*6b60*/  STS.128 [R205+0x4010], R212 ;  /* 0x004010d4cd007388 */ /* 0x0003e20000000c00 */
[----:B------:R-:W-:Y:S01]  /*6b70*/  @!PT LDS RZ, [RZ] ;  /* 0x00000000fffff984 */ /* 0x000fe20000000800 */
[----:B------:R-:W-:Y:S01]  /*6b80*/  @!PT LDS RZ, [RZ] ;  /* 0x00000000fffff984 */ /* 0x000fe20000000800 */
[----:B------:R-:W-:Y:S01]  /*6b90*/  @!PT LDS RZ, [RZ] ;  /* 0x00000000fffff984 */ /* 0x000fe20000000800 */
[----:B------:R-:W-:Y:S01]  /*6ba0*/  @!PT LDS RZ, [RZ] ;  /* 0x00000000fffff984 */ /* 0x000fe20000000800 */
[----:B------:R2:W-:Y:S07]  /*6bb0*/  MEMBAR.ALL.CTA ;  /* 0x0000000000007992 */ /* 0x0005ee0000008000 */
[----:B--2---:R-:W2:Y:S02]  /*6bc0*/  FENCE.VIEW.ASYNC.S ;  /* 0x00000000000073c6 */ /* 0x004ea40000000000 */
[----:B--2---:R-:W-:Y:S06]  /*6bd0*/  BAR.SYNC.DEFER_BLOCKING 0x1, 0x80 ;  /* 0x0042000000007b1d */ /* 0x004fec0000010000 */
[----:B------:R-:W-:Y:S05]  /*6be0*/  @P0 BRA `(.L_x_98) ;  /* 0x0000000000280947 */ /* 0x000fea0003800000 */
[----:B------:R-:W-:Y:S02]  /*6bf0*/  UIADD3 UR4, UPT, UPT, UR49, 0x4200, URZ ;  /* 0x0000420031047890 */ /* 0x000fe4000fffe0ff */
[----:B------:R-:W-:Y:S01]  /*6c00*/  UIADD3 UR6, UP0, UPT, UR52, 0x680, URZ ;  /* 0x0000068034067890 */ /* 0x000fe2000ff1e0ff */
[----:B------:R-:W-:Y:S03]  /*6c10*/  UMOV UR43, UR36 ;  /* 0x00000024002b7c82 */ /* 0x000fe60008000000 */
[----:B------:R-:W-:Y:S01]  /*6c20*/  MOV R192, UR4 ;  /* 0x0000000400c07c02 */ /* 0x000fe20008000f00 */
[----:B------:R-:W-:Y:S03]  /*6c30*/  UIADD3.X UR7, UPT, UPT, URZ, UR53, URZ, UP0, !UPT ;  /* 0x00000035ff077290 */ /* 0x000fe600087fe4ff */
[----:B------:R-:W-:Y:S11]  /*6c40*/  R2UR UR40, R192 ;  /* 0x00000000c02872ca */ /* 0x000ff600000e0000 */
[----:B------:R-:W-:Y:S02]  /*6c50*/  @!UPT UIADD3 URZ, UPT, UPT, URZ, URZ, URZ ;  /* 0x000000fffffff290 */ /* 0x000fe4000fffe0ff */
[----:B------:R2:W-:Y:S01]  /*6c60*/  UTMASTG.3D [UR40], [UR6] ;  /* 0x00000028060073b5 */ /* 0x0005e20008010000 */
[----:B------:R0:W-:Y:S01]  /*6c70*/  UTMACMDFLUSH ;  /* 0x00000000000079b7 */ /* 0x0001e20000000000 */
[----:B--2---:R-:W-:Y:S04]  /*6c80*/  DEPBAR.LE SB0, 0x1 ;  /* 0x000080400000791a */ /* 0x004fe80000000000 */
.L_x_98:
[----:B------:R-:W-:Y:S05]  /*6c90*/  BSYNC.RECONVERGENT B0 ;  /* 0x0000000000007941 */ /* 0x000fea0003800200 */
.L_x_97:
[----:B------:R-:W-:Y:S06]  /*6ca0*/  BAR.SYNC.DEFER_BLOCKING 0x1, 0x80 ;  /* 0x0042000000007b1d */ /* 0x000fec0000010000 */
[----:B------:R-:W2:Y:S01]  /*6cb0*/  @P6 SYNCS.PHASECHK.TRANS64.TRYWAIT P0, [R210+URZ+0x60], R221 ;  /* 0x000060ddd20065a7 */ /* 0x000ea200080011ff */
[----:B------:R-:W-:Y:S01]  /*6cc0*/  BSSY B1, `(.L_x_99) ;  /* 0x0000023000017945 */ /* 0x000fe20003800000 */
[----:B--2---:R-:W-:Y:S03]  /*6cd0*/  @P6 SEL R208, RZ, 0x1, !P0 ;  /* 0x00000001ffd06807 */ /* 0x004fe60004000000 */
[----:B------:R-:W-:Y:S05]  /*6ce0*/  @!P6 BRA `(.L_x_100) ;  /* 0x000000000080e947 */ /* 0x000fea0003800000 */
[----:B------:R-:W-:Y:S01]  /*6cf0*/  ISETP.NE.AND P1, PT, R209, RZ, PT ;  /* 0x000000ffd100720c */ /* 0x000fe20003f25270 */
[----:B------:R-:W-:Y:S01]  /*6d00*/  BSSY B0, `(.L_x_101) ;  /* 0x000000a000007945 */ /* 0x000fe20003800000 */
[----:B------:R-:W-:Y:S11]  /*6d10*/  ISETP.NE.AND P0, PT, R208, RZ, PT ;  /* 0x000000ffd000720c */ /* 0x000ff60003f05270 */
[----:B------:R-:W-:Y:S04]  /*6d20*/  @P1 IMAD R0, R181, 0x2000, R190 ;  /* 0x00002000b5001824 */ /* 0x000fe800078e02be */
[C---:B------:R-:W-:Y:S01]  /*6d30*/  @P1 IMAD.IADD R2, R0.reuse, 0x1, R211 ;  /* 0x0000000100021824 */ /* 0x040fe200078e02d3 */
[----:B------:R-:W-:Y:S03]  /*6d40*/  @P1 IADD3 R219, PT, PT, R0, R219, RZ ;  /* 0x000000db00db1210 */ /* 0x000fe60007ffe0ff */
[----:B------:R-:W-:Y:S01]  /*6d50*/  @P1 IMAD.IADD R217, R217, 0x1, R2 ;  /* 0x00000001d9d91824 */ /* 0x000fe200078e0202 */
[----:B------:R-:W-:Y:S06]  /*6d60*/  @P0 BRA `(.L_x_102) ;  /* 0x00000000000c0947 */ /* 0x000fec0003800000 */
[----:B------:R-:W-:Y:S04]  /*6d70*/  SHF.L.U32 R3, R180, 0x1f, RZ ;  /* 0x0000001fb4037819 */ /* 0x000fe800000006ff */
[----:B------:R-:W2:Y:S02]  /*6d80*/  SYNCS.PHASECHK.TRANS64.TRYWAIT P0, [R210+URZ+0x60], R3 ;  /* 0x00006003d20075a7 */ /* 0x000ea400080011ff */
[----:B--2---:R-:W-:Y:S05]  /*6d90*/  @!P0 BRA `(.L_x_103) ;  /* 0x0000001c00e88947 */ /* 0x004fea0003800000 */
.L_x_102:
[----:B------:R-:W-:Y:S05]  /*6da0*/  BSYNC B0 ;  /* 0x0000000000007941 */ /* 0x000fea0003800000 */
.L_x_101:
[----:B------:R-:W-:Y:S01]  /*6db0*/  ISETP.NE.AND P0, PT, R209, RZ, PT ;  /* 0x000000ffd100720c */ /* 0x000fe20003f05270 */
[----:B--2---:R-:W-:Y:S02]  /*6dc0*/  VIADD R210, R210, 0x70 ;  /* 0x00000070d2d27836 */ /* 0x004fe40000000000 */
[----:B------:R-:W-:Y:S02]  /*6dd0*/  IMAD.U32 R3, RZ, RZ, UR37 ;  /* 0x00000025ff037e24 */ /* 0x000fe4000f8e00ff */
[----:B------:R-:W-:Y:S03]  /*6de0*/  VIADD R181, R181, 0x1 ;  /* 0x00000001b5b57836 */ /* 0x000fe60000000000 */
[----:B------:R-:W-:Y:S05]  /*6df0*/  PRMT R3, R3, 0x654, R210 ;  /* 0x0000065403037816 */ /* 0x000fea00000000d2 */
[----:B------:R2:W3:Y:S04]  /*6e00*/  @P0 LDS.128 R148, [R0] ;  /* 0x0000000000940984 */ /* 0x0004e80000000c00 */
[----:B------:R2:W4:Y:S04]  /*6e10*/  @P0 LDS.128 R152, [R2+0x10] ;  /* 0x0000100002980984 */ /* 0x0005280000000c00 */
        /* <DEDUP_REMOVED lines=9> */
[----:B------:R-:W-:Y:S01]  /*6eb0*/  SEL R181, R181, RZ, P0 ;  /* 0x000000ffb5b57207 */ /* 0x000fe20000000000 */
[----:B-----5:R5:W-:Y:S02]  /*6ec0*/  SYNCS.ARRIVE.TRANS64.RED.A1T0 RZ, [R3+URZ], RZ ;  /* 0x000000ff03ff79a7 */ /* 0x020be400081004ff */
[----:B-----5:R-:W-:Y:S04]  /*6ed0*/  SEL R3, RZ, 0x1, P0 ;  /* 0x00000001ff037807 */ /* 0x020fe80000000000 */
[----:B--234-:R-:W-:Y:S02]  /*6ee0*/  LOP3.LUT R180, R180, R3, RZ, 0x3c, !PT ;  /* 0x00000003b4b47212 */ /* 0x01cfe400078e3cff */
.L_x_100:
[----:B------:R-:W-:Y:S05]  /*6ef0*/  BSYNC B1 ;  /* 0x0000000000017941 */ /* 0x000fea0003800000 */
.L_x_99:
[----:B------:R-:W-:Y:S05]  /*6f00*/  VIADD R0, R80, 0x40 ;  /* 0x0000004050007836 */ /* 0x000fea0000000000 */
[----:B------:R-:W-:Y:S04]  /*6f10*/  SHF.R.U32.HI R0, RZ, 0x15, R0 ;  /* 0x00000015ff007819 */ /* 0x000fe80000011600 */
[----:B------:R-:W-:Y:S11]  /*6f20*/  LOP3.LUT P0, RZ, R0, 0x3, R173, 0x48, !PT ;  /* 0x0000000300ff7812 */ /* 0x000ff600078048ad */
[----:B------:R-:W-:Y:S02]  /*6f30*/  @!UPT UIADD3 URZ, UPT, UPT, URZ, URZ, URZ ;  /* 0x000000fffffff290 */ /* 0x000fe4000fffe0ff */
[----:B------:R-:W-:Y:S05]  /*6f40*/  @!P0 BRA `(.L_x_104) ;  /* 0x0000000000408947 */ /* 0x000fea0003800000 */
[----:B------:R-:W2:Y:S01]  /*6f50*/  LDCU.64 UR8, c[0x4][0x70] ;  /* 0x01000e00ff0877ac */ /* 0x000ea20008000a00 */
[----:B------:R-:W-:Y:S01]  /*6f60*/  MOV R3, 0x0 ;  /* 0x0000000000037802 */ /* 0x000fe20000000f00 */
[----:B------:R-:W-:Y:S02]  /*6f70*/  HFMA2 R12, -RZ, RZ, 0, 5.9604644775390625e-08 ;  /* 0x00000001ff0c7431 */ /* 0x000fe400000001ff */
[----:B------:R-:W-:Y:S02]  /*6f80*/  IMAD.MOV.U32 R8, RZ, RZ, 0x192 ;  /* 0x00000192ff087424 */ /* 0x000fe400078e00ff */
[----:B------:R-:W-:Y:S01]  /*6f90*/  IMAD.MOV.U32 R13, RZ, RZ, RZ ;  /* 0x000000ffff0d7224 */ /* 0x000fe200078e00ff */
[----:B------:R-:W3:Y:S01]  /*6fa0*/  LDCU.64 UR6, c[0x4][0x78] ;  /* 0x01000f00ff0677ac */ /* 0x000ee20008000a00 */
[----:B------:R-:W4:Y:S01]  /*6fb0*/  LDC.64 R2, c[0x4][R3] ;  /* 0x0100000003027b82 */ /* 0x000f220000000a00 */
[----:B------:R-:W5:Y:S01]  /*6fc0*/  LDCU.64 UR4, c[0x4][0x10] ;  /* 0x01000200ff0477ac */ /* 0x000f620008000a00 */
[----:B--2---:R-:W-:Y:S01]  /*6fd0*/  MOV R5, UR9 ;  /* 0x0000000900057c02 */ /* 0x004fe20008000f00 */
[----:B------:R-:W-:Y:S01]  /*6fe0*/  IMAD.U32 R4, RZ, RZ, UR8 ;  /* 0x00000008ff047e24 */ /* 0x000fe2000f8e00ff */
[----:B---3--:R-:W-:Y:S01]  /*6ff0*/  MOV R7, UR7 ;  /* 0x0000000700077c02 */ /* 0x008fe20008000f00 */
[----:B------:R-:W-:Y:S01]  /*7000*/  IMAD.U32 R6, RZ, RZ, UR6 ;  /* 0x00000006ff067e24 */ /* 0x000fe2000f8e00ff */
[----:B-----5:R-:W-:Y:S01]  /*7010*/  MOV R11, UR5 ;  /* 0x00000005000b7c02 */ /* 0x020fe20008000f00 */
[----:B------:R-:W-:Y:S02]  /*7020*/  IMAD.U32 R10, RZ, RZ, UR4 ;  /* 0x00000004ff0a7e24 */ /* 0x000fe4000f8e00ff */
[----:B------:R-:W-:Y:S07]  /*7030*/  LEPC R20, `(.L_x_104) ;  /* 0x000000001014794e */ /* 0x000fee0000000000 */
[----:B-1--4-:R-:W-:Y:S05]  /*7040*/  CALL.ABS.NOINC R2 ;  /* 0x0000000002007343 */ /* 0x012fea0003c00000 */
.L_x_104:
[----:B------:R-:W-:Y:S01]  /*7050*/  ISETP.NE.AND P0, PT, R193, RZ, PT ;  /* 0x000000ffc100720c */ /* 0x000fe20003f05270 */
[----:B------:R-:W-:Y:S05]  /*7060*/  WARPSYNC.ALL ;  /* 0x0000000000007948 */ /* 0x000fea0003800000 */
[----:B------:R-:W-:Y:S01]  /*7070*/  R2UR UR4, R80 ;  /* 0x00000000500472ca */ /* 0x000fe200000e0000 */
[----:B------:R-:W-:Y:S01]  /*7080*/  BSSY.RECONVERGENT B0, `(.L_x_105) ;  /* 0x000011d000007945 */ /* 0x000fe20003800200 */
[----:B------:R-:W-:Y:S02]  /*7090*/  F2FP.F16.E5M2.UNPACK_B R11, R149 ;  /* 0x00000095ff0b723e */ /* 0x000fe400020004ff */
[----:B------:R-:W-:Y:S02]  /*70a0*/  F2FP.F16.E5M2.UNPACK_B R10, R150 ;  /* 0x00000096ff0a723e */ /* 0x000fe400020004ff */
[----:B------:R-:W-:Y:S01]  /*70b0*/  F2FP.F16.E5M2.UNPACK_B R9, R151 ;  /* 0x00000097ff09723e */ /* 0x000fe200020004ff */
[--C-:B------:R-:W-:Y:S01]  /*70c0*/  HADD2.F32 R83, -RZ, R11.reuse.H0_H0 ;  /* 0x2000000bff537230 */ /* 0x100fe20000004100 */
[----:B------:R-:W-:Y:S01]  /*70d0*/  F2FP.F16.E5M2.UNPACK_B R8, R152 ;  /* 0x00000098ff08723e */ /* 0x000fe200020004ff */
[----:B------:R-:W-:Y:S01]  /*70e0*/  HADD2.F32 R84, -RZ, R11.H1_H1 ;  /* 0x3000000bff547230 */ /* 0x000fe20000004100 */
[----:B------:R-:W-:Y:S01]  /*70f0*/  F2FP.F16.E5M2.UNPACK_B R7, R153 ;  /* 0x00000099ff07723e */ /* 0x000fe200020004ff */
[--C-:B------:R-:W-:Y:S01]  /*7100*/  HADD2.F32 R87, -RZ, R10.reuse.H0_H0 ;  /* 0x2000000aff577230 */ /* 0x100fe20000004100 */
[----:B------:R-:W-:Y:S01]  /*7110*/  F2FP.F16.E5M2.UNPACK_B R6, R154 ;  /* 0x0000009aff06723e */ /* 0x000fe200020004ff */
[----:B------:R-:W-:Y:S01]  /*7120*/  HADD2.F32 R88, -RZ, R10.H1_H1 ;  /* 0x3000000aff587230 */ /* 0x000fe20000004100 */
[----:B------:R-:W-:Y:S01]  /*7130*/  F2FP.F16.E5M2.UNPACK_B R5, R155 ;  /* 0x0000009bff05723e */ /* 0x000fe200020004ff */
[--C-:B------:R-:W-:Y:S01]  /*7140*/  HADD2.F32 R91, -RZ, R9.reuse.H0_H0 ;  /* 0x20000009ff5b7230 */ /* 0x100fe20000004100 */
[----:B-1----:R-:W-:Y:S01]  /*7150*/  F2FP.F16.E5M2.UNPACK_B R4, R156 ;  /* 0x0000009cff04723e */ /* 0x002fe200020004ff */
[----:B------:R-:W-:Y:S01]  /*7160*/  HADD2.F32 R92, -RZ, R9.H1_H1 ;  /* 0x30000009ff5c7230 */ /* 0x000fe20000004100 */
[-C--:B------:R-:W-:Y:S01]  /*7170*/  F2FP.F16.E5M2.UNPACK_B R2, R148.reuse ;  /* 0x00000094ff02723e */ /* 0x080fe200020004ff */
[--C-:B------:R-:W-:Y:S01]  /*7180*/  HADD2.F32 R95, -RZ, R8.reuse.H0_H0 ;  /* 0x20000008ff5f7230 */ /* 0x100fe20000004100 */
[----:B------:R-:W-:Y:S01]  /*7190*/  F2FP.F16.E5M2.UNPACK_B R148, R148.H1 ;  /* 0x00000094ff94723e */ /* 0x000fe200030004ff */
[----:B------:R-:W-:Y:S01]  /*71a0*/  HADD2.F32 R97, -RZ, R8.H1_H1 ;  /* 0x30000008ff617230 */ /* 0x000fe20000004100 */
[----:B------:R-:W-:Y:S01]  /*71b0*/  F2FP.F16.E5M2.UNPACK_B R149, R149.H1 ;  /* 0x00000095ff95723e */ /* 0x000fe200030004ff */
[--C-:B------:R-:W-:Y:S01]  /*71c0*/  HADD2.F32 R98, -RZ, R7.reuse.H0_H0 ;  /* 0x20000007ff627230 */ /* 0x100fe20000004100 */
[----:B------:R-:W-:Y:S01]  /*71d0*/  F2FP.F16.E5M2.UNPACK_B R150, R150.H1 ;  /* 0x00000096ff96723e */ /* 0x000fe200030004ff */
[----:B------:R-:W-:Y:S01]  /*71e0*/  HADD2.F32 R101, -RZ, R7.H1_H1 ;  /* 0x30000007ff657230 */ /* 0x000fe20000004100 */
[----:B------:R-:W-:Y:S01]  /*71f0*/  F2FP.F16.E5M2.UNPACK_B R151, R151.H1 ;  /* 0x00000097ff97723e */ /* 0x000fe200030004ff */
[--C-:B------:R-:W-:Y:S01]  /*7200*/  HADD2.F32 R102, -RZ, R6.reuse.H0_H0 ;  /* 0x20000006ff667230 */ /* 0x100fe20000004100 */
[----:B------:R-:W-:Y:S01]  /*7210*/  F2FP.F16.E5M2.UNPACK_B R138, R163 ;  /* 0x000000a3ff8a723e */ /* 0x000fe200020004ff */
[----:B------:R-:W-:Y:S01]  /*7220*/  HADD2.F32 R105, -RZ, R6.H1_H1 ;  /* 0x30000006ff697230 */ /* 0x000fe20000004100 */
[----:B------:R-:W-:Y:S01]  /*7230*/  R2UR UR5, R207 ;  /* 0x00000000cf0572ca */ /* 0x000fe200000e0000 */
        /* <DEDUP_REMOVED lines=8> */
[----:B------:R-:W1:Y:S01]  /*72c0*/  LDTM.x64 R4, tmem[UR4+0x40] ;  /* 0x00004004000479ee */ /* 0x000e620008340000 */
[--C-:B------:R-:W-:Y:S01]  /*72d0*/  HADD2.F32 R0, -RZ, R2.reuse.H0_H0 ;  /* 0x20000002ff007230 */ /* 0x100fe20000004100 */
[----:B------:R-:W-:Y:S01]  /*72e0*/  NOP ;  /* 0x0000000000007918 */ /* 0x000fe20000000000 */
[----:B------:R-:W-:Y:S01]  /*72f0*/  HADD2.F32 R2, -RZ, R2.H1_H1 ;  /* 0x30000002ff027230 */ /* 0x000fe20000004100 */
[----:B------:R-:W-:Y:S01]  /*7300*/  UIADD3 UR5, UPT, UPT, UR5, 0xd0, URZ ;  /* 0x000000d005057890 */ /* 0x000fe2000fffe0ff */
[--C-:B------:R-:W-:Y:S01]  /*7310*/  HADD2.F32 R86, -RZ, R149.reuse.H1_H1 ;  /* 0x30000095ff567230 */ /* 0x100fe20000004100 */
[----:B------:R-:W-:Y:S01]  /*7320*/  F2FP.F16.E5M2.UNPACK_B R132, R161 ;  /* 0x000000a1ff84723e */ /* 0x000fe200020004ff */
[--C-:B------:R-:W-:Y:S01]  /*7330*/  HADD2.F32 R114, -RZ, R116.reuse.H0_H0 ;  /* 0x20000074ff727230 */ /* 0x100fe20000004100 */
[----:B------:R-:W-:Y:S01]  /*7340*/  UPRMT UR5, UR37, 0x654, UR5 ;  /* 0x0000065425057896 */ /* 0x000fe20008000005 */
[----:B------:R-:W-:Y:S01]  /*7350*/  HADD2.F32 R117, -RZ, R116.H1_H1 ;  /* 0x30000074ff757230 */ /* 0x000fe20000004100 */
[----:B------:R-:W-:Y:S01]  /*7360*/  F2FP.F16.E5M2.UNPACK_B R136, R162 ;  /* 0x000000a2ff88723e */ /* 0x000fe200020004ff */
[--C-:B------:R-:W-:Y:S01]  /*7370*/  HADD2.F32 R118, -RZ, R120.reuse.H0_H0 ;  /* 0x20000078ff767230 */ /* 0x100fe20000004100 */
[----:B------:R-:W-:Y:S01]  /*7380*/  F2FP.F16.E5M2.UNPACK_B R152, R152.H1 ;  /* 0x00000098ff98723e */ /* 0x000fe200030004ff */
[----:B------:R-:W-:Y:S01]  /*7390*/  HADD2.F32 R121, -RZ, R120.H1_H1 ;  /* 0x30000078ff797230 */ /* 0x000fe20000004100 */
[----:B------:R-:W-:Y:S01]  /*73a0*/  F2FP.F16.E5M2.UNPACK_B R153, R153.H1 ;  /* 0x00000099ff99723e */ /* 0x000fe200030004ff */
[--C-:B------:R-:W-:Y:S01]  /*73b0*/  HADD2.F32 R122, -RZ, R124.reuse.H0_H0 ;  /* 0x2000007cff7a7230 */ /* 0x100fe20000004100 */
[----:B------:R-:W-:Y:S01]  /*73c0*/  F2FP.F16.E5M2.UNPACK_B R154, R154.H1 ;  /* 0x0000009aff9a723e */ /* 0x000fe200030004ff */
[----:B-1----:R-:W-:Y:S01]  /*73d0*/  SYNCS.ARRIVE.TRANS64.RED.A1T0 RZ, [UR5], RZ ;  /* 0x000000ffffff79a7 */ /* 0x002fe20008100405 */
[----:B------:R-:W-:Y:S01]  /*73e0*/  HADD2.F32 R125, -RZ, R124.H1_H1 ;  /* 0x3000007cff7d7230 */ /* 0x000fe20000004100 */
[----:B------:R-:W-:Y:S01]  /*73f0*/  F2FP.F16.E5M2.UNPACK_B R155, R155.H1 ;  /* 0x0000009bff9b723e */ /* 0x000fe200030004ff */
[--C-:B------:R-:W-:Y:S01]  /*7400*/  HADD2.F32 R126, -RZ, R128.reuse.H0_H0 ;  /* 0x20000080ff7e7230 */ /* 0x100fe20000004100 */
[----:B------:R-:W-:Y:S01]  /*7410*/  F2FP.F16.E5M2.UNPACK_B R156, R156.H1 ;  /* 0x0000009cff9c723e */ /* 0x000fe200030004ff */
[----:B------:R-:W-:Y:S01]  /*7420*/  HADD2.F32 R129, -RZ, R128.H1_H1 ;  /* 0x30000080ff817230 */ /* 0x000fe20000004100 */
[----:B------:R-:W-:Y:S01]  /*7430*/  F2FP.F16.E5M2.UNPACK_B R157, R157.H1 ;  /* 0x0000009dff9d723e */ /* 0x000fe200030004ff */
[C---:B------:R-:W-:Y:S01]  /*7440*/  FMUL R4, R78.reuse, R4 ;  /* 0x000000044e047220 */ /* 0x040fe20000400000 */
[C---:B------:R-:W-:Y:S01]  /*7450*/  FMUL R5, R78.reuse, R5 ;  /* 0x000000054e057220 */ /* 0x040fe20000400000 */
[----:B------:R-:W-:Y:S02]  /*7460*/  HADD2.F32 R3, -RZ, R148.H0_H0 ;  /* 0x20000094ff037230 */ /* 0x000fe40000004100 */
        /* <DEDUP_REMOVED lines=9> */
[C---:B------:R-:W-:Y:S01]  /*7500*/  FMUL R2, R78.reuse, R21 ;  /* 0x000000154e027220 */ /* 0x040fe20000400000 */
[C---:B------:R-:W-:Y:S01]  /*7510*/  FMUL R21, R78.reuse, R28 ;  /* 0x0000001c4e157220 */ /* 0x040fe20000400000 */
[----:B------:R-:W-:Y:S02]  /*7520*/  HADD2.F32 R130, -RZ, R132.H0_H0 ;  /* 0x20000084ff827230 */ /* 0x000fe40000004100 */
[C---:B------:R-:W-:Y:S01]  /*7530*/  FMUL R6, R78.reuse, R6 ;  /* 0x000000064e067220 */ /* 0x040fe20000400000 */
[----:B------:R-:W-:Y:S02]  /*7540*/  HADD2.F32 R82, -RZ, R148.H1_H1 ;  /* 0x30000094ff527230 */ /* 0x000fe40000004100 */
[C---:B------:R-:W-:Y:S01]  /*7550*/  FMUL R7, R78.reuse, R7 ;  /* 0x000000074e077220 */ /* 0x040fe20000400000 */
[----:B------:R-:W-:Y:S02]  /*7560*/  HADD2.F32 R85, -RZ, R149.H0_H0 ;  /* 0x20000095ff557230 */ /* 0x000fe40000004100 */
[C---:B------:R-:W-:Y:S01]  /*7570*/  FFMA R6, R81.reuse, R3, R6 ;  /* 0x0000000351067223 */ /* 0x040fe20000000006 */
[----:B------:R-:W-:Y:S02]  /*7580*/  HADD2.F32 R133, -RZ, R132.H1_H1 ;  /* 0x30000084ff857230 */ /* 0x000fe40000004100 */
[C---:B------:R-:W-:Y:S01]  /*7590*/  FFMA R7, R81.reuse, R82, R7 ;  /* 0x0000005251077223 */ /* 0x040fe20000000007 */
[C---:B------:R-:W-:Y:S01]  /*75a0*/  FFMA R8, R81.reuse, R83, R8 ;  /* 0x0000005351087223 */ /* 0x040fe20000000008 */
[C---:B------:R-:W-:Y:S01]  /*75b0*/  FFMA R9, R81.reuse, R84, R9 ;  /* 0x0000005451097223 */ /* 0x040fe20000000009 */
[--C-:B------:R-:W-:Y:S02]  /*75c0*/  HADD2.F32 R82, -RZ, R138.reuse.H0_H0 ;  /* 0x2000008aff527230 */ /* 0x100fe40000004100 */
[C---:B------:R-:W-:Y:S01]  /*75d0*/  FMUL R10, R78.reuse, R10 ;  /* 0x0000000a4e0a7220 */ /* 0x040fe20000400000 */
[----:B------:R-:W-:Y:S02]  /*75e0*/  HADD2.F32 R83, -RZ, R138.H1_H1 ;  /* 0x3000008aff537230 */ /* 0x000fe40000004100 */
[C---:B------:R-:W-:Y:S01]  /*75f0*/  FMUL R11, R78.reuse, R11 ;  /* 0x0000000b4e0b7220 */ /* 0x040fe20000400000 */
[----:B------:R-:W-:Y:S02]  /*7600*/  HADD2.F32 R89, -RZ, R150.H0_H0 ;  /* 0x20000096ff597230 */ /* 0x000fe40000004100 */
[C---:B------:R-:W-:Y:S01]  /*7610*/  FFMA R10, R81.reuse, R85, R10 ;  /* 0x00000055510a7223 */ /* 0x040fe2000000000a */
[--C-:B------:R-:W-:Y:S02]  /*7620*/  HADD2.F32 R134, -RZ, R136.reuse.H0_H0 ;  /* 0x20000088ff867230 */ /* 0x100fe40000004100 */
[C---:B------:R-:W-:Y:S01]  /*7630*/  FFMA R11, R81.reuse, R86, R11 ;  /* 0x00000056510b7223 */ /* 0x040fe2000000000b */
[C---:B------:R-:W-:Y:S01]  /*7640*/  FFMA R12, R81.reuse, R87, R12 ;  /* 0x00000057510c7223 */ /* 0x040fe2000000000c */
[----:B------:R-:W-:Y:S01]  /*7650*/  FFMA R13, R81, R88, R13 ;  /* 0x00000058510d7223 */ /* 0x000fe2000000000d */
[----:B------:R-:W-:Y:S01]  /*7660*/  F2FP.SATFINITE.E5M2.F32.PACK_AB_MERGE_C R86, R7, R6, RZ ;  /* 0x000000060756723e */ /* 0x000fe200048060ff */
[C---:B------:R-:W-:Y:S01]  /*7670*/  FMUL R7, R78.reuse, R24 ;  /* 0x000000184e077220 */ /* 0x040fe20000400000 */
[----:B------:R-:W-:Y:S01]  /*7680*/  F2FP.SATFINITE.E5M2.F32.PACK_AB_MERGE_C R138, R11, R10, RZ ;  /* 0x0000000a0b8a723e */ /* 0x000fe200048060ff */
[C---:B------:R-:W-:Y:S01]  /*7690*/  FMUL R10, R78.reuse, R25 ;  /* 0x000000194e0a7220 */ /* 0x040fe20000400000 */
[C---:B------:R-:W-:Y:S01]  /*76a0*/  FMUL R25, R78.reuse, R32 ;  /* 0x000000204e197220 */ /* 0x040fe20000400000 */
[----:B------:R-:W-:Y:S02]  /*76b0*/  HADD2.F32 R137, -RZ, R136.H1_H1 ;  /* 0x30000088ff897230 */ /* 0x000fe40000004100 */
[C---:B------:R-:W-:Y:S01]  /*76c0*/  FMUL R14, R78.reuse, R14 ;  /* 0x0000000e4e0e7220 */ /* 0x040fe20000400000 */
[----:B------:R-:W-:Y:S02]  /*76d0*/  HADD2.F32 R90, -RZ, R150.H1_H1 ;  /* 0x30000096ff5a7230 */ /* 0x000fe40000004100 */
[C---:B------:R-:W-:Y:S01]  /*76e0*/  FMUL R15, R78.reuse, R15 ;  /* 0x0000000f4e0f7220 */ /* 0x040fe20000400000 */
[--C-:B------:R-:W-:Y:S02]  /*76f0*/  HADD2.F32 R93, -RZ, R151.reuse.H0_H0 ;  /* 0x20000097ff5d7230 */ /* 0x100fe40000004100 */
[C---:B------:R-:W-:Y:S01]  /*7700*/  FFMA R14, R81.reuse, R89, R14 ;  /* 0x00000059510e7223 */ /* 0x040fe2000000000e */
[----:B------:R-:W-:Y:S02]  /*7710*/  HADD2.F32 R94, -RZ, R151.H1_H1 ;  /* 0x30000097ff5e7230 */ /* 0x000fe40000004100 */
[C---:B------:R-:W-:Y:S01]  /*7720*/  FFMA R15, R81.reuse, R90, R15 ;  /* 0x0000005a510f7223 */ /* 0x040fe2000000000f */
[C---:B------:R-:W-:Y:S01]  /*7730*/  FFMA R16, R81.reuse, R91, R16 ;  /* 0x0000005b51107223 */ /* 0x040fe20000000010 */
[----:B------:R-:W-:Y:S01]  /*7740*/  FFMA R17, R81, R92, R17 ;  /* 0x0000005c51117223 */ /* 0x000fe20000000011 */
[C---:B------:R-:W-:Y:S01]  /*7750*/  FMUL R18, R78.reuse, R18 ;  /* 0x000000124e127220 */ /* 0x040fe20000400000 */
[C---:B------:R-:W-:Y:S01]  /*7760*/  FMUL R19, R78.reuse, R19 ;  /* 0x000000134e137220 */ /* 0x040fe20000400000 */
[--C-:B------:R-:W-:Y:S01]  /*7770*/  HADD2.F32 R96, -RZ, R152.reuse.H0_H0 ;  /* 0x20000098ff607230 */ /* 0x100fe20000004100 */
[----:B------:R-:W-:Y:S01]  /*7780*/  F2FP.SATFINITE.E5M2.F32.PACK_AB_MERGE_C R14, R15, R14, RZ ;  /* 0x0000000e0f0e723e */ /* 0x000fe200048060ff */
[C---:B------:R-:W-:Y:S01]  /*7790*/  FFMA R18, R81.reuse, R93, R18 ;  /* 0x0000005d51127223 */ /* 0x040fe20000000012 */
[C---:B------:R-:W-:Y:S01]  /*77a0*/  FFMA R19, R81.reuse, R94, R19 ;  /* 0x0000005e51137223 */ /* 0x040fe20000000013 */
[C---:B------:R-:W-:Y:S01]  /*77b0*/  FFMA R0, R81.reuse, R95, R0 ;  /* 0x0000005f51007223 */ /* 0x040fe20000000000 */
[----:B------:R-:W-:Y:S01]  /*77c0*/  FFMA R2, R81, R97, R2 ;  /* 0x0000006151027223 */ /* 0x000fe20000000002 */
[----:B------:R-:W-:Y:S02]  /*77d0*/  HADD2.F32 R99, -RZ, R152.H1_H1 ;  /* 0x30000098ff637230 */ /* 0x000fe40000004100 */
[C---:B------:R-:W-:Y:S01]  /*77e0*/  FMUL R3, R78.reuse, R22 ;  /* 0x000000164e037220 */ /* 0x040fe20000400000 */
[----:B------:R-:W-:Y:S01]  /*77f0*/  F2FP.SATFINITE.E5M2.F32.PACK_AB_MERGE_C R18, R19, R18, RZ ;  /* 0x000000121312723e */ /* 0x000fe200048060ff */
[C---:B------:R-:W-:Y:S01]  /*7800*/  FMUL R22, R78.reuse, R29 ;  /* 0x0000001d4e167220 */ /* 0x040fe20000400000 */
[C---:B------:R-:W-:Y:S01]  /*7810*/  FMUL R29, R78.reuse, R36 ;  /* 0x000000244e1d7220 */ /* 0x040fe20000400000 */
[C---:B------:R-:W-:Y:S01]  /*7820*/  FFMA R3, R81.reuse, R96, R3 ;  /* 0x0000006051037223 */ /* 0x040fe20000000003 */
[C---:B------:R-:W-:Y:S01]  /*7830*/  FMUL R6, R78.reuse, R23 ;  /* 0x000000174e067220 */ /* 0x040fe20000400000 */
[--C-:B------:R-:W-:Y:S02]  /*7840*/  HADD2.F32 R100, -RZ, R153.reuse.H0_H0 ;  /* 0x20000099ff647230 */ /* 0x100fe40000004100 */
[C---:B------:R-:W-:Y:S01]  /*7850*/  FMUL R11, R78.reuse, R26 ;  /* 0x0000001a4e0b7220 */ /* 0x040fe20000400000 */
[----:B------:R-:W-:Y:S02]  /*7860*/  HADD2.F32 R103, -RZ, R153.H1_H1 ;  /* 0x30000099ff677230 */ /* 0x000fe40000004100 */
[C---:B------:R-:W-:Y:S01]  /*7870*/  FFMA R6, R81.reuse, R99, R6 ;  /* 0x0000006351067223 */ /* 0x040fe20000000006 */
[C---:B------:R-:W-:Y:S01]  /*7880*/  FFMA R7, R81.reuse, R98, R7 ;  /* 0x0000006251077223 */ /* 0x040fe20000000007 */
[C---:B------:R-:W-:Y:S01]  /*7890*/  FFMA R10, R81.reuse, R101, R10 ;  /* 0x00000065510a7223 */ /* 0x040fe2000000000a */
[C---:B------:R-:W-:Y:S01]  /*78a0*/  FFMA R11, R81.reuse, R100, R11 ;  /* 0x00000064510b7223 */ /* 0x040fe2000000000b */
[----:B------:R-:W-:Y:S01]  /*78b0*/  FMUL R26, R78, R33 ;  /* 0x000000214e1a7220 */ /* 0x000fe20000400000 */
[----:B------:R-:W-:Y:S01]  /*78c0*/  F2FP.SATFINITE.E5M2.F32.PACK_AB_MERGE_C R3, R6, R3, RZ ;  /* 0x000000030603723e */ /* 0x000fe200048060ff */
[C---:B------:R-:W-:Y:S01]  /*78d0*/  FMUL R33, R78.reuse, R40 ;  /* 0x000000284e217220 */ /* 0x040fe20000400000 */
        /* <DEDUP_REMOVED lines=8> */
[C---:B------:R-:W-:Y:S01]  /*7960*/  FMUL R30, R78.reuse, R37 ;  /* 0x000000254e1e7220 */ /* 0x040fe20000400000 */
[C---:B------:R-:W-:Y:S01]  /*7970*/  FMUL R37, R78.reuse, R44 ;  /* 0x0000002c4e257220 */ /* 0x040fe20000400000 */
[C---:B------:R-:W-:Y:S01]  /*7980*/  FMUL R24, R78.reuse, R31 ;  /* 0x0000001f4e187220 */ /* 0x040fe20000400000 */
[----:B------:R-:W-:Y:S01]  /*7990*/  F2FP.F16.E5M2.UNPACK_B R158, R158.H1 ;  /* 0x0000009eff9e723e */ /* 0x000fe200030004ff */
[--C-:B------:R-:W-:Y:S02]  /*79a0*/  HADD2.F32 R108, -RZ, R155.reuse.H0_H0 ;  /* 0x2000009bff6c7230 */ /* 0x100fe40000004100 */
[----:B------:R-:W-:Y:S01]  /*79b0*/  FMUL R27, R78, R34 ;  /* 0x000000224e1b7220 */ /* 0x000fe20000400000 */
[----:B------:R-:W-:Y:S02]  /*79c0*/  HADD2.F32 R111, -RZ, R155.H1_H1 ;  /* 0x3000009bff6f7230 */ /* 0x000fe40000004100 */
[C---:B------:R-:W-:Y:S01]  /*79d0*/  FFMA R24, R81.reuse, R107, R24 ;  /* 0x0000006b51187223 */ /* 0x040fe20000000018 */
[----:B------:R-:W-:Y:S01]  /*79e0*/  F2FP.F16.E5M2.UNPACK_B R159, R159.H1 ;  /* 0x0000009fff9f723e */ /* 0x000fe200030004ff */
[C---:B------:R-:W-:Y:S01]  /*79f0*/  FFMA R25, R81.reuse, R106, R25 ;  /* 0x0000006a51197223 */ /* 0x040fe20000000019 */
[C---:B------:R-:W-:Y:S01]  /*7a00*/  FFMA R26, R81.reuse, R109, R26 ;  /* 0x0000006d511a7223 */ /* 0x040fe2000000001a */
[----:B------:R-:W-:Y:S01]  /*7a10*/  F2FP.F16.E5M2.UNPACK_B R160, R160.H1 ;  /* 0x000000a0ffa0723e */ /* 0x000fe200030004ff */
[C---:B------:R-:W-:Y:S01]  /*7a20*/  FFMA R27, R81.reuse, R108, R27 ;  /* 0x0000006c511b7223 */ /* 0x040fe2000000001b */
[----:B------:R-:W-:Y:S01]  /*7a30*/  F2FP.SATFINITE.E5M2.F32.PACK_AB_MERGE_C R6, R24, R23, RZ ;  /* 0x000000171806723e */ /* 0x000fe200048060ff */
[C---:B------:R-:W-:Y:S01]  /*7a40*/  FMUL R34, R78.reuse, R41 ;  /* 0x000000294e227220 */ /* 0x040fe20000400000 */
[C---:B------:R-:W-:Y:S01]  /*7a50*/  FMUL R41, R78.reuse, R48 ;  /* 0x000000304e297220 */ /* 0x040fe20000400000 */
[----:B------:R-:W-:Y:S01]  /*7a60*/  FMUL R28, R78, R35 ;  /* 0x000000234e1c7220 */ /* 0x000fe20000400000 */
[----:B------:R-:W-:Y:S01]  /*7a70*/  F2FP.F16.E5M2.UNPACK_B R161, R161.H1 ;  /* 0x000000a1ffa1723e */ /* 0x000fe200030004ff */
[--C-:B------:R-:W-:Y:S01]  /*7a80*/  HADD2.F32 R112, -RZ, R156.reuse.H0_H0 ;  /* 0x2000009cff707230 */ /* 0x100fe20000004100 */
[----:B------:R-:W-:Y:S01]  /*7a90*/  F2FP.SATFINITE.E5M2.F32.PACK_AB_MERGE_C R6, R22, R21, R6 ;  /* 0x000000151606723e */ /* 0x000fe20004806006 */
[C---:B------:R-:W-:Y:S01]  /*7aa0*/  FFMA R28, R81.reuse, R111, R28 ;  /* 0x0000006f511c7223 */ /* 0x040fe2000000001c */
[C---:B------:R-:W-:Y:S01]  /*7ab0*/  FFMA R29, R81.reuse, R110, R29 ;  /* 0x0000006e511d7223 */ /* 0x040fe2000000001d */
[C---:B------:R-:W-:Y:S01]  /*7ac0*/  FFMA R30, R81.reuse, R113, R30 ;  /* 0x00000071511e7223 */ /* 0x040fe2000000001e */
[----:B------:R-:W-:Y:S02]  /*7ad0*/  HADD2.F32 R115, -RZ, R156.H1_H1 ;  /* 0x3000009cff737230 */ /* 0x000fe40000004100 */
[C---:B------:R-:W-:Y:S01]  /*7ae0*/  FMUL R31, R78.reuse, R38 ;  /* 0x000000264e1f7220 */ /* 0x040fe20000400000 */
[----:B------:R-:W-:Y:S01]  /*7af0*/  F2FP.F16.E5M2.UNPACK_B R162, R162.H1 ;  /* 0x000000a2ffa2723e */ /* 0x000fe200030004ff */
[C---:B------:R-:W-:Y:S01]  /*7b00*/  FMUL R38, R78.reuse, R45 ;  /* 0x0000002d4e267220 */ /* 0x040fe20000400000 */
[C---:B------:R-:W-:Y:S01]  /*7b10*/  FMUL R45, R78.reuse, R52 ;  /* 0x000000344e2d7220 */ /* 0x040fe20000400000 */
[----:B------:R-:W-:Y:S01]  /*7b20*/  F2FP.F16.E5M2.UNPACK_B R163, R163.H1 ;  /* 0x000000a3ffa3723e */ /* 0x000fe200030004ff */
[----:B------:R-:W-:Y:S01]  /*7b30*/  FFMA R31, R81, R112, R31 ;  /* 0x00000070511f7223 */ /* 0x000fe2000000001f */
[----:B------:R-:W-:Y:S01]  /*7b40*/  FMUL R52, R78, R59 ;  /* 0x0000003b4e347220 */ /* 0x000fe20000400000 */
[----:B------:R-:W-:Y:S01]  /*7b50*/  IADD3 R76, PT, PT, R76, 0x1, RZ ;  /* 0x000000014c4c7810 */ /* 0x000fe20007ffe0ff */
[C---:B------:R-:W-:Y:S01]  /*7b60*/  FMUL R59, R78.reuse, R66 ;  /* 0x000000424e3b7220 */ /* 0x040fe20000400000 */
[----:B------:R-:W-:Y:S01]  /*7b70*/  F2FP.SATFINITE.E5M2.F32.PACK_AB_MERGE_C R66, R13, R12, R14 ;  /* 0x0000000c0d42723e */ /* 0x000fe2000480600e */
[C---:B------:R-:W-:Y:S01]  /*7b80*/  FMUL R32, R78.reuse, R39 ;  /* 0x000000274e207220 */ /* 0x040fe20000400000 */
[--C-:B------:R-:W-:Y:S02]  /*7b90*/  HADD2.F32 R116, -RZ, R157.reuse.H0_H0 ;  /* 0x2000009dff747230 */ /* 0x100fe40000004100 */
[C---:B------:R-:W-:Y:S01]  /*7ba0*/  FMUL R35, R78.reuse, R42 ;  /* 0x0000002a4e237220 */ /* 0x040fe20000400000 */
[----:B------:R-:W-:Y:S02]  /*7bb0*/  HADD2.F32 R119, -RZ, R157.H1_H1 ;  /* 0x3000009dff777230 */ /* 0x000fe40000004100 */
[C---:B------:R-:W-:Y:S01]  /*7bc0*/  FFMA R32, R81.reuse, R115, R32 ;  /* 0x0000007351207223 */ /* 0x040fe20000000020 */
[----:B------:R-:W-:Y:S01]  /*7bd0*/  FMUL R36, R78, R43 ;  /* 0x0000002b4e247220 */ /* 0x000fe20000400000 */
[C---:B------:R-:W-:Y:S01]  /*7be0*/  FFMA R33, R81.reuse, R114, R33 ;  /* 0x0000007251217223 */ /* 0x040fe20000000021 */
[C---:B------:R-:W-:Y:S01]  /*7bf0*/  FFMA R34, R81.reuse, R117, R34 ;  /* 0x0000007551227223 */ /* 0x040fe20000000022 */
[--C-:B------:R-:W-:Y:S01]  /*7c00*/  HADD2.F32 R120, -RZ, R158.reuse.H0_H0 ;  /* 0x2000009eff787230 */ /* 0x100fe20000004100 */
[----:B------:R-:W-:Y:S01]  /*7c10*/  F2FP.SATFINITE.E5M2.F32.PACK_AB_MERGE_C R32, R32, R31, RZ ;  /* 0x0000001f2020723e */ /* 0x000fe200048060ff */
[C---:B------:R-:W-:Y:S01]  /*7c20*/  FFMA R35, R81.reuse, R116, R35 ;  /* 0x0000007451237223 */ /* 0x040fe20000000023 */
[----:B------:R-:W-:Y:S02]  /*7c30*/  HADD2.F32 R123, -RZ, R158.H1_H1 ;  /* 0x3000009eff7b7230 */ /* 0x000fe40000004100 */
[----:B------:R-:W-:Y:S01]  /*7c40*/  FMUL R39, R78, R46 ;  /* 0x0000002e4e277220 */ /* 0x000fe20000400000 */
[----:B------:R-:W-:Y:S01]  /*7c50*/  F2FP.SATFINITE.E5M2.F32.PACK_AB_MERGE_C R32, R30, R29, R32 ;  /* 0x0000001d1e20723e */ /* 0x000fe20004806020 */
[C---:B------:R-:W-:Y:S01]  /*7c60*/  FFMA R36, R81.reuse, R119, R36 ;  /* 0x0000007751247223 */ /* 0x040fe20000000024 */
[C---:B------:R-:W-:Y:S01]  /*7c70*/  FMUL R40, R78.reuse, R47 ;  /* 0x0000002f4e287220 */ /* 0x040fe20000400000 */
[C---:B------:R-:W-:Y:S01]  /*7c80*/  FFMA R37, R81.reuse, R118, R37 ;  /* 0x0000007651257223 */ /* 0x040fe20000000025 */
[C---:B------:R-:W-:Y:S01]  /*7c90*/  FFMA R38, R81.reuse, R121, R38 ;  /* 0x0000007951267223 */ /* 0x040fe20000000026 */
[C---:B------:R-:W-:Y:S01]  /*7ca0*/  FMUL R42, R78.reuse, R49 ;  /* 0x000000314e2a7220 */ /* 0x040fe20000400000 */
[--C-:B------:R-:W-:Y:S02]  /*7cb0*/  HADD2.F32 R124, -RZ, R159.reuse.H0_H0 ;  /* 0x2000009fff7c7230 */ /* 0x100fe40000004100 */
[C---:B------:R-:W-:Y:S01]  /*7cc0*/  FFMA R39, R81.reuse, R120, R39 ;  /* 0x0000007851277223 */ /* 0x040fe20000000027 */
[----:B------:R-:W-:Y:S02]  /*7cd0*/  HADD2.F32 R127, -RZ, R159.H1_H1 ;  /* 0x3000009fff7f7230 */ /* 0x000fe40000004100 */
[C---:B------:R-:W-:Y:S01]  /*7ce0*/  FMUL R43, R78.reuse, R50 ;  /* 0x000000324e2b7220 */ /* 0x040fe20000400000 */
[C---:B------:R-:W-:Y:S01]  /*7cf0*/  FFMA R40, R81.reuse, R123, R40 ;  /* 0x0000007b51287223 */ /* 0x040fe20000000028 */
[C---:B------:R-:W-:Y:S01]  /*7d00*/  FMUL R44, R78.reuse, R51 ;  /* 0x000000334e2c7220 */ /* 0x040fe20000400000 */
[C---:B------:R-:W-:Y:S01]  /*7d10*/  FFMA R41, R81.reuse, R122, R41 ;  /* 0x0000007a51297223 */ /* 0x040fe20000000029 */
[C---:B------:R-:W-:Y:S01]  /*7d20*/  FMUL R50, R78.reuse, R57 ;  /* 0x000000394e327220 */ /* 0x040fe20000400000 */
[C---:B------:R-:W-:Y:S01]  /*7d30*/  FMUL R57, R78.reuse, R64 ;  /* 0x000000404e397220 */ /* 0x040fe20000400000 */
[----:B------:R-:W-:Y:S01]  /*7d40*/  FFMA R42, R81, R125, R42 ;  /* 0x0000007d512a7223 */ /* 0x000fe2000000002a */
[C---:B------:R-:W-:Y:S01]  /*7d50*/  FMUL R46, R78.reuse, R53 ;  /* 0x000000354e2e7220 */ /* 0x040fe20000400000 */
[--C-:B------:R-:W-:Y:S01]  /*7d60*/  HADD2.F32 R128, -RZ, R160.reuse.H0_H0 ;  /* 0x200000a0ff807230 */ /* 0x100fe20000004100 */
[----:B------:R-:W-:Y:S01]  /*7d70*/  F2FP.SATFINITE.E5M2.F32.PACK_AB_MERGE_C R64, R5, R4, R86 ;  /* 0x000000040540723e */ /* 0x000fe20004806056 */
[C---:B------:R-:W-:Y:S01]  /*7d80*/  FMUL R51, R78.reuse, R58 ;  /* 0x0000003a4e337220 */ /* 0x040fe20000400000 */
[C---:B------:R-:W-:Y:S01]  /*7d90*/  FMUL R53, R78.reuse, R60 ;  /* 0x0000003c4e357220 */ /* 0x040fe20000400000 */
[C---:B------:R-:W-:Y:S01]  /*7da0*/  FFMA R43, R81.reuse, R124, R43 ;  /* 0x0000007c512b7223 */ /* 0x040fe2000000002b */
[----:B------:R-:W-:Y:S02]  /*7db0*/  HADD2.F32 R131, -RZ, R160.H1_H1 ;  /* 0x300000a0ff837230 */ /* 0x000fe40000004100 */
[C---:B------:R-:W-:Y:S01]  /*7dc0*/  FMUL R47, R78.reuse, R54 ;  /* 0x000000364e2f7220 */ /* 0x040fe20000400000 */
[C---:B------:R-:W-:Y:S01]  /*7dd0*/  FMUL R58, R78.reuse, R65 ;  /* 0x000000414e3a7220 */ /* 0x040fe20000400000 */
[----:B------:R-:W-:Y:S01]  /*7de0*/  FMUL R60, R78, R67 ;  /* 0x000000434e3c7220 */ /* 0x000fe20000400000 */
[----:B------:R-:W-:Y:S01]  /*7df0*/  F2FP.SATFINITE.E5M2.F32.PACK_AB_MERGE_C R5, R20, R11, RZ ;  /* 0x0000000b1405723e */ /* 0x000fe200048060ff */
[----:B------:R-:W-:Y:S01]  /*7e00*/  FFMA R44, R81, R127, R44 ;  /* 0x0000007f512c7223 */ /* 0x000fe2000000002c */
[C---:B------:R-:W-:Y:S01]  /*7e10*/  FMUL R48, R78.reuse, R55 ;  /* 0x000000374e307220 */ /* 0x040fe20000400000 */
[----:B------:R-:W-:Y:S01]  /*7e20*/  F2FP.SATFINITE.E5M2.F32.PACK_AB_MERGE_C R65, R9, R8, R138 ;  /* 0x000000080941723e */ /* 0x000fe2000480608a */
[----:B------:R-:W-:Y:S01]  /*7e30*/  FFMA R45, R81, R126, R45 ;  /* 0x0000007e512d7223 */ /* 0x000fe2000000002d */
[----:B------:R-:W-:Y:S01]  /*7e40*/  F2FP.SATFINITE.E5M2.F32.PACK_AB_MERGE_C R67, R17, R16, R18 ;  /* 0x000000101143723e */ /* 0x000fe20004806012 */
[----:B------:R-:W-:Y:S01]  /*7e50*/  FMUL R49, R78, R56 ;  /* 0x000000384e317220 */ /* 0x000fe20000400000 */
[C---:B------:R-:W-:Y:S01]  /*7e60*/  FFMA R46, R81.reuse, R129, R46 ;  /* 0x00000081512e7223 */ /* 0x040fe2000000002e */
[--C-:B------:R-:W-:Y:S02]  /*7e70*/  HADD2.F32 R132, -RZ, R161.reuse.H0_H0 ;  /* 0x200000a1ff847230 */ /* 0x100fe40000004100 */
[C---:B------:R-:W-:Y:S01]  /*7e80*/  FFMA R47, R81.reuse, R128, R47 ;  /* 0x00000080512f7223 */ /* 0x040fe2000000002f */
[----:B------:R1:W-:Y:S01]  /*7e90*/  STS.128 [R172+UR49+0x6200], R64 ;  /* 0x00620040ac007988 */ /* 0x0003e20008000c31 */
[----:B------:R-:W-:Y:S01]  /*7ea0*/  HADD2.F32 R135, -RZ, R161.H1_H1 ;  /* 0x300000a1ff877230 */ /* 0x000fe20000004100 */
[----:B------:R-:W-:Y:S01]  /*7eb0*/  F2FP.SATFINITE.E5M2.F32.PACK_AB_MERGE_C R5, R10, R7, R5 ;  /* 0x000000070a05723e */ /* 0x000fe20004806005 */
[C---:B------:R-:W-:Y:S01]  /*7ec0*/  FFMA R48, R81.reuse, R131, R48 ;  /* 0x0000008351307223 */ /* 0x040fe20000000030 */
[----:B------:R-:W-:Y:S01]  /*7ed0*/  F2FP.SATFINITE.E5M2.F32.PACK_AB_MERGE_C R7, R28, R27, RZ ;  /* 0x0000001b1c07723e */ /* 0x000fe200048060ff */
        /* <DEDUP_REMOVED lines=8> */
[----:B------:R-:W-:Y:S01]  /*7f60*/  FMUL R56, R78, R63 ;  /* 0x0000003f4e387220 */ /* 0x000fe20000400000 */
[----:B------:R-:W-:Y:S01]  /*7f70*/  F2FP.SATFINITE.E5M2.F32.PACK_AB_MERGE_C R4, R2, R0, R3 ;  /* 0x000000000204723e */ /* 0x000fe20004806003 */
[C---:B------:R-:W-:Y:S01]  /*7f80*/  FFMA R53, R81.reuse, R134, R53 ;  /* 0x0000008651357223 */ /* 0x040fe20000000035 */
[----:B------:R-:W-:Y:S01]  /*7f90*/  F2FP.SATFINITE.E5M2.F32.PACK_AB_MERGE_C R7, R26, R25, R7 ;  /* 0x000000191a07723e */ /* 0x000fe20004806007 */
[C---:B------:R-:W-:Y:S01]  /*7fa0*/  FFMA R54, R81.reuse, R137, R54 ;  /* 0x0000008951367223 */ /* 0x040fe20000000036 */
[--C-:B------:R-:W-:Y:S02]  /*7fb0*/  HADD2.F32 R84, -RZ, R163.reuse.H0_H0 ;  /* 0x200000a3ff547230 */ /* 0x100fe40000004100 */
[C---:B------:R-:W-:Y:S01]  /*7fc0*/  FFMA R55, R81.reuse, R136, R55 ;  /* 0x0000008851377223 */ /* 0x040fe20000000037 */
[----:B------:R-:W-:Y:S01]  /*7fd0*/  HADD2.F32 R85, -RZ, R163.H1_H1 ;  /* 0x300000a3ff557230 */ /* 0x000fe20000004100 */
[----:B------:R1:W-:Y:S01]  /*7fe0*/  STS.128 [R204+0x6010], R4 ;  /* 0x00601004cc007388 */ /* 0x0003e20000000c00 */
[----:B------:R-:W-:Y:S01]  /*7ff0*/  F2FP.SATFINITE.E5M2.F32.PACK_AB_MERGE_C R35, R36, R35, RZ ;  /* 0x000000232423723e */ /* 0x000fe200048060ff */
[C---:B------:R-:W-:Y:S01]  /*8000*/  FFMA R56, R81.reuse, R139, R56 ;  /* 0x0000008b51387223 */ /* 0x040fe20000000038 */
[----:B------:R-:W-:Y:S01]  /*8010*/  F2FP.SATFINITE.E5M2.F32.PACK_AB_MERGE_C R39, R40, R39, RZ ;  /* 0x000000272827723e */ /* 0x000fe200048060ff */
[C---:B------:R-:W-:Y:S01]  /*8020*/  FFMA R57, R81.reuse, R82, R57 ;  /* 0x0000005251397223 */ /* 0x040fe20000000039 */
[----:B------:R-:W-:Y:S01]  /*8030*/  F2FP.SATFINITE.E5M2.F32.PACK_AB_MERGE_C R43, R44, R43, RZ ;  /* 0x0000002b2c2b723e */ /* 0x000fe200048060ff */
[C---:B------:R-:W-:Y:S01]  /*8040*/  FFMA R58, R81.reuse, R83, R58 ;  /* 0x00000053513a7223 */ /* 0x040fe2000000003a */
[C---:B------:R-:W-:Y:S01]  /*8050*/  FFMA R59, R81.reuse, R84, R59 ;  /* 0x00000054513b7223 */ /* 0x040fe2000000003b */
[----:B------:R-:W-:Y:S01]  /*8060*/  F2FP.SATFINITE.E5M2.F32.PACK_AB_MERGE_C R33, R34, R33, R35 ;  /* 0x000000212221723e */ /* 0x000fe20004806023 */
        /* <DEDUP_REMOVED lines=11> */
[----:B------:R-:W-:Y:S05]  /*8120*/  F2FP.SATFINITE.E5M2.F32.PACK_AB_MERGE_C R51, R58, R57, R59 ;  /* 0x000000393a33723e */ /* 0x000fea000480603b */
        /* <DEDUP_REMOVED lines=9> */
[----:B------:R-:W-:Y:S02]  /*81c0*/  UIADD3 UR8, UP0, UPT, UR52, 0x680, URZ ;  /* 0x0000068034087890 */ /* 0x000fe4000ff1e0ff */
[----:B------:R-:W-:Y:S02]  /*81d0*/  UIADD3 UR5, UPT, UPT, UR41, 0x40, URZ ;  /* 0x0000004029057890 */ /* 0x000fe4000fffe0ff */
[----:B------:R-:W-:Y:S02]  /*81e0*/  UIADD3 UR4, UPT, UPT, UR49, 0x6200, URZ ;  /* 0x0000620031047890 */ /* 0x000fe4000fffe0ff */
[----:B------:R-:W-:Y:S01]  /*81f0*/  UIADD3.X UR9, UPT, UPT, URZ, UR53, URZ, UP0, !UPT ;  /* 0x00000035ff097290 */ /* 0x000fe200087fe4ff */
[----:B------:R-:W-:Y:S01]  /*8200*/  UMOV UR6, UR42 ;  /* 0x0000002a00067c82 */ /* 0x000fe20008000000 */
[----:B------:R-:W-:Y:S07]  /*8210*/  UMOV UR7, UR36 ;  /* 0x0000002400077c82 */ /* 0x000fee0008000000 */
[----:B------:R2:W-:Y:S01]  /*8220*/  UTMASTG.3D [UR4], [UR8] ;  /* 0x00000004080073b5 */ /* 0x0005e20008010000 */
[----:B------:R0:W-:Y:S01]  /*8230*/  UTMACMDFLUSH ;  /* 0x00000000000079b7 */ /* 0x0001e20000000000 */
[----:B--2---:R-:W-:Y:S04]  /*8240*/  DEPBAR.LE SB0, 0x1 ;  /* 0x000080400000791a */ /* 0x004fe80000000000 */
.L_x_106:
[----:B------:R-:W-:Y:S05]  /*8250*/  BSYNC.RECONVERGENT B0 ;  /* 0x0000000000007941 */ /* 0x000fea0003800200 */
.L_x_105:
[----:B------:R-:W-:Y:S01]  /*8260*/  BAR.SYNC.DEFER_BLOCKING 0x1, 0x80 ;  /* 0x0042000000007b1d */ /* 0x000fe20000010000 */
[----:B------:R-:W-:Y:S01]  /*8270*/  ISETP.NE.AND P2, PT, R194, RZ, PT ;  /* 0x000000ffc200720c */ /* 0x000fe20003f45270 */
[----:B------:R-:W-:Y:S01]  /*8280*/  IMAD.IADD R20, R75, 0x1, R147 ;  /* 0x000000014b147824 */ /* 0x000fe200078e0293 */
[----:B------:R-:W-:Y:S01]  /*8290*/  ISETP.NE.AND P0, PT, R195, 0x2, PT ;  /* 0x00000002c300780c */ /* 0x000fe20003f05270 */
[----:B------:R-:W-:Y:S01]  /*82a0*/  IMAD.IADD R21, R77, 0x1, R170 ;  /* 0x000000014d157824 */ /* 0x000fe200078e02aa */
[----:B------:R-:W-:Y:S02]  /*82b0*/  ISETP.NE.AND P1, PT, R76, 0x4, PT ;  /* 0x000000044c00780c */ /* 0x000fe40003f25270 */
[----:B------:R-:W-:Y:S02]  /*82c0*/  SEL R3, RZ, 0x1, P0 ;  /* 0x00000001ff037807 */ /* 0x000fe40000000000 */
[----:B------:R-:W-:Y:S02]  /*82d0*/  SEL R0, RZ, 0x1, P1 ;  /* 0x00000001ff007807 */ /* 0x000fe40000800000 */
[----:B------:R-:W-:Y:S02]  /*82e0*/  LOP3.LUT R182, R182, R3, RZ, 0x3c, !PT ;  /* 0x00000003b6b67212 */ /* 0x000fe400078e3cff */
[----:B------:R-:W-:Y:S02]  /*82f0*/  LOP3.LUT R183, R183, R0, RZ, 0x3c, !PT ;  /* 0x00000000b7b77212 */ /* 0x000fe400078e3cff */
[----:B------:R-:W-:Y:S02]  /*8300*/  @P2 R2UR UR36, R179 ;  /* 0x00000000b32422ca */ /* 0x000fe400000e0000 */
[----:B------:R-:W-:Y:S02]  /*8310*/  SEL R195, R195, RZ, P0 ;  /* 0x000000ffc3c37207 */ /* 0x000fe40000000000 */
[----:B------:R-:W-:Y:S01]  /*8320*/  SEL R76, R76, RZ, P1 ;  /* 0x000000ff4c4c7207 */ /* 0x000fe20000800000 */
[----:B------:R-:W-:Y:S10]  /*8330*/  @P2 BRA `(.L_x_107) ;  /* 0xffffffc400bc2947 */ /* 0x000ff4000383ffff */
[----:B------:R-:W-:Y:S05]  /*8340*/  EXIT ;  /* 0x000000000000794d */ /* 0x000fea0003800000 */
.L_x_19:
[----:B--2---:R2:W1:Y:S02]  /*8350*/  SYNCS.PHASECHK.TRANS64.TRYWAIT P0, [R3+URZ+0x100], R2 ;  /* 0x00010002030075a7 */ /* 0x00446400080011ff */
[----:B-1----:R-:W-:Y:S05]  /*8360*/  @!P0 NANOSLEEP.SYNCS 0x989680 ;  /* 0x009896800000895d */ /* 0x002fea0003900000 */
[----:B------:R-:W1:Y:S02]  /*8370*/  @!P0 SYNCS.PHASECHK.TRANS64 P0, [R3+URZ+0x100], R2 ;  /* 0x00010002030085a7 */ /* 0x000e6400080010ff */
[----:B-1----:R-:W-:Y:S05]  /*8380*/  @!P0 BRA `(.L_x_19) ;  /* 0xfffffffc00f08947 */ /* 0x002fea000383ffff */
[----:B------:R-:W-:Y:S05]  /*8390*/  BRA `(.L_x_108) ;  /* 0xffffff9000907947 */ /* 0x000fea000383ffff */
.L_x_22:
[----:B-1----:R-:W-:-:S07]  /*83a0*/  MOV R2, UR33 ;  /* 0x0000002100027c02 */ /* 0x002fce0008000f00 */
.L_x_109:
[----:B-1----:R1:W2:Y:S02]  /*83b0*/  SYNCS.PHASECHK.TRANS64.TRYWAIT P0, [R2+URZ+0x30], R5 ;  /* 0x00003005020075a7 */ /* 0x0022a400080011ff */
[----:B--2---:R-:W-:Y:S05]  /*83c0*/  @!P0 NANOSLEEP.SYNCS 0x989680 ;  /* 0x009896800000895d */ /* 0x004fea0003900000 */
[----:B------:R-:W2:Y:S02]  /*83d0*/  @!P0 SYNCS.PHASECHK.TRANS64 P0, [R2+URZ+0x30], R5 ;  /* 0x00003005020085a7 */ /* 0x000ea400080010ff */
[----:B--2---:R-:W-:Y:S05]  /*83e0*/  @!P0 BRA `(.L_x_109) ;  /* 0xfffffffc00f08947 */ /* 0x004fea000383ffff */
[----:B------:R-:W-:Y:S05]  /*83f0*/  BRA `(.L_x_21) ;  /* 0xffffff9000e07947 */ /* 0x000fea000383ffff */
.L_x_28:
[----:B-1----:R-:W-:-:S07]  /*8400*/  MOV R2, UR17 ;  /* 0x0000001100027c02 */ /* 0x002fce0008000f00 */
.L_x_110:
[----:B-1----:R1:W2:Y:S02]  /*8410*/  SYNCS.PHASECHK.TRANS64.TRYWAIT P0, [R2+URZ+0x30], R5 ;  /* 0x00003005020075a7 */ /* 0x0022a400080011ff */
[----:B--2---:R-:W-:Y:S05]  /*8420*/  @!P0 NANOSLEEP.SYNCS 0x989680 ;  /* 0x009896800000895d */ /* 0x004fea0003900000 */
[----:B------:R-:W2:Y:S02]  /*8430*/  @!P0 SYNCS.PHASECHK.TRANS64 P0, [R2+URZ+0x30], R5 ;  /* 0x00003005020085a7 */ /* 0x000ea400080010ff */
[----:B--2---:R-:W-:Y:S05]  /*8440*/  @!P0 BRA `(.L_x_110) ;  /* 0xfffffffc00f08947 */ /* 0x004fea000383ffff */
[----:B------:R-:W-:Y:S05]  /*8450*/  BRA `(.L_x_27) ;  /* 0xffffff9400847947 */ /* 0x000fea000383ffff */
.L_x_32:
[----:B-1----:R1:W2:Y:S02]  /*8460*/  SYNCS.PHASECHK.TRANS64.TRYWAIT P0, [R2+URZ+0x90], R3 ;  /* 0x00009003020075a7 */ /* 0x0022a400080011ff */
[----:B--2---:R-:W-:Y:S05]  /*8470*/  @!P0 NANOSLEEP.SYNCS 0x989680 ;  /* 0x009896800000895d */ /* 0x004fea0003900000 */
[----:B------:R-:W2:Y:S02]  /*8480*/  @!P0 SYNCS.PHASECHK.TRANS64 P0, [R2+URZ+0x90], R3 ;  /* 0x00009003020085a7 */ /* 0x000ea400080010ff */
[----:B--2---:R-:W-:Y:S05]  /*8490*/  @!P0 BRA `(.L_x_32) ;  /* 0xfffffffc00f08947 */ /* 0x004fea000383ffff */
[----:B------:R-:W-:Y:S05]  /*84a0*/  BRA `(.L_x_111) ;  /* 0xffffff9800107947 */ /* 0x000fea000383ffff */
.L_x_36:
[----:B----4-:R-:W-:-:S07]  /*84b0*/  MOV R0, UR5 ;  /* 0x0000000500007c02 */ /* 0x010fce0008000f00 */
.L_x_112:
[----:B-1----:R1:W2:Y:S02]  /*84c0*/  SYNCS.PHASECHK.TRANS64.TRYWAIT P0, [R0+URZ], R3 ;  /* 0x00000003000075a7 */ /* 0x0022a400080011ff */
[----:B--2---:R-:W-:Y:S05]  /*84d0*/  @!P0 NANOSLEEP.SYNCS 0x989680 ;  /* 0x009896800000895d */ /* 0x004fea0003900000 */
[----:B------:R-:W2:Y:S02]  /*84e0*/  @!P0 SYNCS.PHASECHK.TRANS64 P0, [R0+URZ], R3 ;  /* 0x00000003000085a7 */ /* 0x000ea400080010ff */
[----:B--2---:R-:W-:Y:S05]  /*84f0*/  @!P0 BRA `(.L_x_112) ;  /* 0xfffffffc00f08947 */ /* 0x004fea000383ffff */
[----:B------:R-:W-:Y:S05]  /*8500*/  BRA `(.L_x_113) ;  /* 0xffffff9c00807947 */ /* 0x000fea000383ffff */
.L_x_37:
[----:B----4-:R-:W-:-:S07]  /*8510*/  MOV R0, UR5 ;  /* 0x0000000500007c02 */ /* 0x010fce0008000f00 */
.L_x_114:
[----:B-1----:R1:W2:Y:S02]  /*8520*/  SYNCS.PHASECHK.TRANS64.TRYWAIT P0, [R0+URZ], R3 ;  /* 0x00000003000075a7 */ /* 0x0022a400080011ff */
[----:B--2---:R-:W-:Y:S05]  /*8530*/  @!P0 NANOSLEEP.SYNCS 0x989680 ;  /* 0x009896800000895d */ /* 0x004fea0003900000 */
[----:B------:R-:W2:Y:S02]  /*8540*/  @!P0 SYNCS.PHASECHK.TRANS64 P0, [R0+URZ], R3 ;  /* 0x00000003000085a7 */ /* 0x000ea400080010ff */
[----:B--2---:R-:W-:Y:S05]  /*8550*/  @!P0 BRA `(.L_x_114) ;  /* 0xfffffffc00f08947 */ /* 0x004fea000383ffff */
[----:B------:R-:W-:Y:S05]  /*8560*/  BRA `(.L_x_115) ;  /* 0xffffff9c008c7947 */ /* 0x000fea000383ffff */
.L_x_38:
[----:B----4-:R-:W-:-:S07]  /*8570*/  MOV R0, UR5 ;  /* 0x0000000500007c02 */ /* 0x010fce0008000f00 */
.L_x_116:
[----:B-1----:R1:W2:Y:S02]  /*8580*/  SYNCS.PHASECHK.TRANS64.TRYWAIT P0, [R0+URZ], R3 ;  /* 0x00000003000075a7 */ /* 0x0022a400080011ff */
[----:B--2---:R-:W-:Y:S05]  /*8590*/  @!P0 NANOSLEEP.SYNCS 0x989680 ;  /* 0x009896800000895d */ /* 0x004fea0003900000 */
[----:B------:R-:W2:Y:S02]  /*85a0*/  @!P0 SYNCS.PHASECHK.TRANS64 P0, [R0+URZ], R3 ;  /* 0x00000003000085a7 */ /* 0x000ea400080010ff */
[----:B--2---:R-:W-:Y:S05]  /*85b0*/  @!P0 BRA `(.L_x_116) ;  /* 0xfffffffc00f08947 */ /* 0x004fea000383ffff */
[----:B------:R-:W-:Y:S05]  /*85c0*/  BRA `(.L_x_117) ;  /* 0xffffff9c00987947 */ /* 0x000fea000383ffff */
.L_x_39:
[----:B----4-:R-:W-:-:S07]  /*85d0*/  MOV R0, UR5 ;  /* 0x0000000500007c02 */ /* 0x010fce0008000f00 */
.L_x_118:
[----:B-1----:R1:W2:Y:S02]  /*85e0*/  SYNCS.PHASECHK.TRANS64.TRYWAIT P0, [R0+URZ], R3 ;  /* 0x00000003000075a7 */ /* 0x0022a400080011ff */
[----:B--2---:R-:W-:Y:S05]  /*85f0*/  @!P0 NANOSLEEP.SYNCS 0x989680 ;  /* 0x009896800000895d */ /* 0x004fea0003900000 */
[----:B------:R-:W2:Y:S02]  /*8600*/  @!P0 SYNCS.PHASECHK.TRANS64 P0, [R0+URZ], R3 ;  /* 0x00000003000085a7 */ /* 0x000ea400080010ff */
[----:B--2---:R-:W-:Y:S05]  /*8610*/  @!P0 BRA `(.L_x_118) ;  /* 0xfffffffc00f08947 */ /* 0x004fea000383ffff */
[----:B------:R-:W-:Y:S05]  /*8620*/  BRA `(.L_x_119) ;  /* 0xffffff9c00a47947 */ /* 0x000fea000383ffff */
.L_x_40:
[----:B----4-:R-:W-:-:S07]  /*8630*/  MOV R0, UR5 ;  /* 0x0000000500007c02 */ /* 0x010fce0008000f00 */
.L_x_120:
[----:B-1----:R1:W2:Y:S02]  /*8640*/  SYNCS.PHASECHK.TRANS64.TRYWAIT P0, [R0+URZ], R3 ;  /* 0x00000003000075a7 */ /* 0x0022a400080011ff */
[----:B--2---:R-:W-:Y:S05]  /*8650*/  @!P0 NANOSLEEP.SYNCS 0x989680 ;  /* 0x009896800000895d */ /* 0x004fea0003900000 */
[----:B------:R-:W2:Y:S02]  /*8660*/  @!P0 SYNCS.PHASECHK.TRANS64 P0, [R0+URZ], R3 ;  /* 0x00000003000085a7 */ /* 0x000ea400080010ff */
[----:B--2---:R-:W-:Y:S05]  /*8670*/  @!P0 BRA `(.L_x_120) ;  /* 0xfffffffc00f08947 */ /* 0x004fea000383ffff */
[----:B------:R-:W-:Y:S05]  /*8680*/  BRA `(.L_x_121) ;  /* 0xffffff9c00b07947 */ /* 0x000fea000383ffff */
.L_x_43:
[----:B-1----:R1:W2:Y:S02]  /*8690*/  SYNCS.PHASECHK.TRANS64.TRYWAIT P0, [R0+URZ+0xf0], R5 ;  /* 0x0000f005000075a7 */ /* 0x0022a400080011ff */
[----:B--2---:R-:W-:Y:S05]  /*86a0*/  @!P0 NANOSLEEP.SYNCS 0x989680 ;  /* 0x009896800000895d */ /* 0x004fea0003900000 */
[----:B------:R-:W2:Y:S02]  /*86b0*/  @!P0 SYNCS.PHASECHK.TRANS64 P0, [R0+URZ+0xf0], R5 ;  /* 0x0000f005000085a7 */ /* 0x000ea400080010ff */
[----:B--2---:R-:W-:Y:S05]  /*86c0*/  @!P0 BRA `(.L_x_43) ;  /* 0xfffffffc00f08947 */ /* 0x004fea000383ffff */
[----:B------:R-:W-:Y:S05]  /*86d0*/  BRA `(.L_x_122) ;  /* 0xffffffa0000c7947 */ /* 0x000fea000383ffff */
.L_x_44:
[----:B------:R-:W-:-:S07]  /*86e0*/  MOV R0, UR5 ;  /* 0x0000000500007c02 */ /* 0x000fce0008000f00 */
.L_x_123:
[----:B-1----:R1:W2:Y:S02]  /*86f0*/  SYNCS.PHASECHK.TRANS64.TRYWAIT P0, [R0+URZ+0xa0], R5 ;  /* 0x0000a005000075a7 */ /* 0x0022a400080011ff */
[----:B--2---:R-:W-:Y:S05]  /*8700*/  @!P0 NANOSLEEP.SYNCS 0x989680 ;  /* 0x009896800000895d */ /* 0x004fea0003900000 */
[----:B------:R-:W2:Y:S02]  /*8710*/  @!P0 SYNCS.PHASECHK.TRANS64 P0, [R0+URZ+0xa0], R5 ;  /* 0x0000a005000085a7 */ /* 0x000ea400080010ff */
[----:B--2---:R-:W-:Y:S05]  /*8720*/  @!P0 BRA `(.L_x_123) ;  /* 0xfffffffc00f08947 */ /* 0x004fea000383ffff */
[----:B------:R-:W-:Y:S05]  /*8730*/  BRA `(.L_x_124) ;  /* 0xffffffa0001c7947 */ /* 0x000fea000383ffff */
.L_x_45:
[----:B-1----:R1:W2:Y:S02]  /*8740*/  SYNCS.PHASECHK.TRANS64.TRYWAIT P1, [R0+URZ+0x90], R5 ;  /* 0x00009005000075a7 */ /* 0x0022a400080211ff */
[----:B--2---:R-:W-:Y:S05]  /*8750*/  @!P1 NANOSLEEP.SYNCS 0x989680 ;  /* 0x009896800000995d */ /* 0x004fea0003900000 */
[----:B------:R-:W2:Y:S02]  /*8760*/  @!P1 SYNCS.PHASECHK.TRANS64 P1, [R0+URZ+0x90], R5 ;  /* 0x00009005000095a7 */ /* 0x000ea400080210ff */
[----:B--2---:R-:W-:Y:S05]  /*8770*/  @!P1 BRA `(.L_x_45) ;  /* 0xfffffffc00f09947 */ /* 0x004fea000383ffff */
[----:B------:R-:W-:Y:S05]  /*8780*/  BRA `(.L_x_125) ;  /* 0xffffffa0004c7947 */ /* 0x000fea000383ffff */
.L_x_48:
[----:B------:R-:W-:-:S07]  /*8790*/  MOV R0, UR5 ;  /* 0x0000000500007c02 */ /* 0x000fce0008000f00 */
.L_x_126:
[----:B-1----:R1:W2:Y:S02]  /*87a0*/  SYNCS.PHASECHK.TRANS64.TRYWAIT P0, [R0+URZ+0xa0], R3 ;  /* 0x0000a003000075a7 */ /* 0x0022a400080011ff */
[----:B--2---:R-:W-:Y:S05]  /*87b0*/  @!P0 NANOSLEEP.SYNCS 0x989680 ;  /* 0x009896800000895d */ /* 0x004fea0003900000 */
[----:B------:R-:W2:Y:S02]  /*87c0*/  @!P0 SYNCS.PHASECHK.TRANS64 P0, [R0+URZ+0xa0], R3 ;  /* 0x0000a003000085a7 */ /* 0x000ea400080010ff */
[----:B--2---:R-:W-:Y:S05]  /*87d0*/  @!P0 BRA `(.L_x_126) ;  /* 0xfffffffc00f08947 */ /* 0x004fea000383ffff */
[----:B------:R-:W-:Y:S05]  /*87e0*/  BRA `(.L_x_47) ;  /* 0xffffffa000a07947 */ /* 0x000fea000383ffff */
.L_x_55:
[----:B-1----:R1:W2:Y:S02]  /*87f0*/  SYNCS.PHASECHK.TRANS64.TRYWAIT P1, [R0+URZ+0x90], R5 ;  /* 0x00009005000075a7 */ /* 0x0022a400080211ff */
[----:B--2---:R-:W-:Y:S05]  /*8800*/  @!P1 NANOSLEEP.SYNCS 0x989680 ;  /* 0x009896800000995d */ /* 0x004fea0003900000 */
[----:B------:R-:W2:Y:S02]  /*8810*/  @!P1 SYNCS.PHASECHK.TRANS64 P1, [R0+URZ+0x90], R5 ;  /* 0x00009005000095a7 */ /* 0x000ea400080210ff */
[----:B--2---:R-:W-:Y:S05]  /*8820*/  @!P1 BRA `(.L_x_55) ;  /* 0xfffffffc00f09947 */ /* 0x004fea000383ffff */
[----:B------:R-:W-:Y:S05]  /*8830*/  BRA `(.L_x_127) ;  /* 0xffffffa800107947 */ /* 0x000fea000383ffff */
.L_x_56:
[----:B------:R-:W-:-:S07]  /*8840*/  MOV R3, UR7 ;  /* 0x0000000700037c02 */ /* 0x000fce0008000f00 */
.L_x_128:
[----:B-1----:R1:W2:Y:S02]  /*8850*/  SYNCS.PHASECHK.TRANS64.TRYWAIT P0, [R3+URZ+0xd0], R0 ;  /* 0x0000d000030075a7 */ /* 0x0022a400080011ff */
[----:B--2---:R-:W-:Y:S05]  /*8860*/  @!P0 NANOSLEEP.SYNCS 0x989680 ;  /* 0x009896800000895d */ /* 0x004fea0003900000 */
[----:B------:R-:W2:Y:S02]  /*8870*/  @!P0 SYNCS.PHASECHK.TRANS64 P0, [R3+URZ+0xd0], R0 ;  /* 0x0000d000030085a7 */ /* 0x000ea400080010ff */
[----:B--2---:R-:W-:Y:S05]  /*8880*/  @!P0 BRA `(.L_x_128) ;  /* 0xfffffffc00f08947 */ /* 0x004fea000383ffff */
[----:B------:R-:W-:Y:S05]  /*8890*/  BRA `(.L_x_129) ;  /* 0xffffffa800487947 */ /* 0x000fea000383ffff */
.L_x_59:
[----:B------:R-:W-:Y:S07]  /*88a0*/  MOV R0, UR6 ;  /* 0x0000000600007c02 */ /* 0x000fee0008000f00 */
.L_x_130:
[----:B-1----:R1:W2:Y:S02]  /*88b0*/  SYNCS.PHASECHK.TRANS64.TRYWAIT P0, [R0+URZ], R3 ;  /* 0x00000003000075a7 */ /* 0x0022a400080011ff */
[----:B--2---:R-:W-:Y:S05]  /*88c0*/  @!P0 NANOSLEEP.SYNCS 0x989680 ;  /* 0x009896800000895d */ /* 0x004fea0003900000 */
[----:B------:R-:W2:Y:S02]  /*88d0*/  @!P0 SYNCS.PHASECHK.TRANS64 P0, [R0+URZ], R3 ;  /* 0x00000003000085a7 */ /* 0x000ea400080010ff */
[----:B--2---:R-:W-:Y:S05]  /*88e0*/  @!P0 BRA `(.L_x_130) ;  /* 0xfffffffc00f08947 */ /* 0x004fea000383ffff */
[----:B------:R-:W-:Y:S05]  /*88f0*/  BRA `(.L_x_58) ;  /* 0xffffffa800647947 */ /* 0x000fea000383ffff */
.L_x_62:
[----:B------:R-:W-:-:S07]  /*8900*/  MOV R0, UR6 ;  /* 0x0000000600007c02 */ /* 0x000fce0008000f00 */
.L_x_131:
[----:B--2---:R2:W4:Y:S02]  /*8910*/  SYNCS.PHASECHK.TRANS64.TRYWAIT P0, [R0+URZ], R3 ;  /* 0x00000003000075a7 */ /* 0x00452400080011ff */
[----:B----4-:R-:W-:Y:S05]  /*8920*/  @!P0 NANOSLEEP.SYNCS 0x989680 ;  /* 0x009896800000895d */ /* 0x010fea0003900000 */
[----:B------:R-:W4:Y:S02]  /*8930*/  @!P0 SYNCS.PHASECHK.TRANS64 P0, [R0+URZ], R3 ;  /* 0x00000003000085a7 */ /* 0x000f2400080010ff */
[----:B----4-:R-:W-:Y:S05]  /*8940*/  @!P0 BRA `(.L_x_131) ;  /* 0xfffffffc00f08947 */ /* 0x010fea000383ffff */
[----:B------:R-:W-:Y:S05]  /*8950*/  BRA `(.L_x_132) ;  /* 0xffffffac00407947 */ /* 0x000fea000383ffff */
.L_x_63:
[----:B------:R-:W-:-:S07]  /*8960*/  MOV R0, UR6 ;  /* 0x0000000600007c02 */ /* 0x000fce0008000f00 */
.L_x_133:
[----:B-1----:R1:W2:Y:S02]  /*8970*/  SYNCS.PHASECHK.TRANS64.TRYWAIT P0, [R0+URZ], R3 ;  /* 0x00000003000075a7 */ /* 0x0022a400080011ff */
[----:B--2---:R-:W-:Y:S05]  /*8980*/  @!P0 NANOSLEEP.SYNCS 0x989680 ;  /* 0x009896800000895d */ /* 0x004fea0003900000 */
[----:B------:R-:W2:Y:S02]  /*8990*/  @!P0 SYNCS.PHASECHK.TRANS64 P0, [R0+URZ], R3 ;  /* 0x00000003000085a7 */ /* 0x000ea400080010ff */
[----:B--2---:R-:W-:Y:S05]  /*89a0*/  @!P0 BRA `(.L_x_133) ;  /* 0xfffffffc00f08947 */ /* 0x004fea000383ffff */
[----:B------:R-:W-:Y:S05]  /*89b0*/  BRA `(.L_x_134) ;  /* 0xffffffac004c7947 */ /* 0x000fea000383ffff */
.L_x_64:
[----:B------:R-:W-:-:S07]  /*89c0*/  MOV R0, UR6 ;  /* 0x0000000600007c02 */ /* 0x000fce0008000f00 */
.L_x_135:
[----:B-1----:R1:W2:Y:S02]  /*89d0*/  SYNCS.PHASECHK.TRANS64.TRYWAIT P0, [R0+URZ], R3 ;  /* 0x00000003000075a7 */ /* 0x0022a400080011ff */
[----:B--2---:R-:W-:Y:S05]  /*89e0*/  @!P0 NANOSLEEP.SYNCS 0x989680 ;  /* 0x009896800000895d */ /* 0x004fea0003900000 */
[----:B------:R-:W2:Y:S02]  /*89f0*/  @!P0 SYNCS.PHASECHK.TRANS64 P0, [R0+URZ], R3 ;  /* 0x00000003000085a7 */ /* 0x000ea400080010ff */
[----:B--2---:R-:W-:Y:S05]  /*8a00*/  @!P0 BRA `(.L_x_135) ;  /* 0xfffffffc00f08947 */ /* 0x004fea000383ffff */
[----:B------:R-:W-:Y:S05]  /*8a10*/  BRA `(.L_x_136) ;  /* 0xffffffac00587947 */ /* 0x000fea000383ffff */
.L_x_65:
[----:B------:R-:W-:-:S07]  /*8a20*/  MOV R0, UR7 ;  /* 0x0000000700007c02 */ /* 0x000fce0008000f00 */
.L_x_137:
[----:B-1----:R1:W2:Y:S02]  /*8a30*/  SYNCS.PHASECHK.TRANS64.TRYWAIT P0, [R0+URZ], R3 ;  /* 0x00000003000075a7 */ /* 0x0022a400080011ff */
[----:B--2---:R-:W-:Y:S05]  /*8a40*/  @!P0 NANOSLEEP.SYNCS 0x989680 ;  /* 0x009896800000895d */ /* 0x004fea0003900000 */
[----:B------:R-:W2:Y:S02]  /*8a50*/  @!P0 SYNCS.PHASECHK.TRANS64 P0, [R0+URZ], R3 ;  /* 0x00000003000085a7 */ /* 0x000ea400080010ff */
[----:B--2---:R-:W-:Y:S05]  /*8a60*/  @!P0 BRA `(.L_x_137) ;  /* 0xfffffffc00f08947 */ /* 0x004fea000383ffff */
[----:B------:R-:W-:Y:S05]  /*8a70*/  BRA `(.L_x_138) ;  /* 0xffffffac00647947 */ /* 0x000fea000383ffff */
.L_x_70:
[----:B--2---:R2:W3:Y:S02]  /*8a80*/  SYNCS.PHASECHK.TRANS64.TRYWAIT P0, [R0+URZ+0x90], R3 ;  /* 0x00009003000075a7 */ /* 0x0044e400080011ff */
[----:B---3--:R-:W-:Y:S05]  /*8a90*/  @!P0 NANOSLEEP.SYNCS 0x989680 ;  /* 0x009896800000895d */ /* 0x008fea0003900000 */
[----:B------:R-:W3:Y:S02]  /*8aa0*/  @!P0 SYNCS.PHASECHK.TRANS64 P0, [R0+URZ+0x90], R3 ;  /* 0x00009003000085a7 */ /* 0x000ee400080010ff */
[----:B---3--:R-:W-:Y:S05]  /*8ab0*/  @!P0 BRA `(.L_x_70) ;  /* 0xfffffffc00f08947 */ /* 0x008fea000383ffff */
[----:B------:R-:W-:Y:S05]  /*8ac0*/  BRA `(.L_x_139) ;  /* 0xffffffb000687947 */ /* 0x000fea000383ffff */
.L_x_73:
[----:B------:R-:W-:Y:S07]  /*8ad0*/  MOV R0, UR7 ;  /* 0x0000000700007c02 */ /* 0x000fee0008000f00 */
.L_x_140:
[----:B--2---:R2:W3:Y:S02]  /*8ae0*/  SYNCS.PHASECHK.TRANS64.TRYWAIT P0, [R0+URZ+0x88], R3 ;  /* 0x00008803000075a7 */ /* 0x0044e400080011ff */
[----:B---3--:R-:W-:Y:S05]  /*8af0*/  @!P0 NANOSLEEP.SYNCS 0x989680 ;  /* 0x009896800000895d */ /* 0x008fea0003900000 */
[----:B------:R-:W3:Y:S02]  /*8b00*/  @!P0 SYNCS.PHASECHK.TRANS64 P0, [R0+URZ+0x88], R3 ;  /* 0x00008803000085a7 */ /* 0x000ee400080010ff */
[----:B---3--:R-:W-:Y:S05]  /*8b10*/  @!P0 BRA `(.L_x_140) ;  /* 0xfffffffc00f08947 */ /* 0x008fea000383ffff */
[----:B------:R-:W-:Y:S05]  /*8b20*/  BRA `(.L_x_72) ;  /* 0xffffffb400487947 */ /* 0x000fea000383ffff */
.L_x_76:
[----:B--2---:R-:W-:Y:S07]  /*8b30*/  MOV R3, UR7 ;  /* 0x0000000700037c02 */ /* 0x004fee0008000f00 */
.L_x_141:
[----:B-1----:R1:W2:Y:S02]  /*8b40*/  SYNCS.PHASECHK.TRANS64.TRYWAIT P0, [R3+URZ+0x70], R12 ;  /* 0x0000700c030075a7 */ /* 0x0022a400080011ff */
[----:B--2---:R-:W-:Y:S05]  /*8b50*/  @!P0 NANOSLEEP.SYNCS 0x989680 ;  /* 0x009896800000895d */ /* 0x004fea0003900000 */
[----:B------:R-:W2:Y:S02]  /*8b60*/  @!P0 SYNCS.PHASECHK.TRANS64 P0, [R3+URZ+0x70], R12 ;  /* 0x0000700c030085a7 */ /* 0x000ea400080010ff */
[----:B--2---:R-:W-:Y:S05]  /*8b70*/  @!P0 BRA `(.L_x_141) ;  /* 0xfffffffc00f08947 */ /* 0x004fea000383ffff */
[----:B------:R-:W-:Y:S05]  /*8b80*/  BRA `(.L_x_142) ;  /* 0xffffffb400c07947 */ /* 0x000fea000383ffff */
.L_x_77:
[----:B------:R-:W-:Y:S07]  /*8b90*/  MOV R3, UR7 ;  /* 0x0000000700037c02 */ /* 0x000fee0008000f00 */
.L_x_143:
[----:B-1----:R1:W2:Y:S02]  /*8ba0*/  SYNCS.PHASECHK.TRANS64.TRYWAIT P0, [R3+URZ+0x78], R12 ;  /* 0x0000780c030075a7 */ /* 0x0022a400080011ff */
[----:B--2---:R-:W-:Y:S05]  /*8bb0*/  @!P0 NANOSLEEP.SYNCS 0x989680 ;  /* 0x009896800000895d */ /* 0x004fea0003900000 */
[----:B------:R-:W2:Y:S02]  /*8bc0*/  @!P0 SYNCS.PHASECHK.TRANS64 P0, [R3+URZ+0x78], R12 ;  /* 0x0000780c030085a7 */ /* 0x000ea400080010ff */
[----:B--2---:R-:W-:Y:S05]  /*8bd0*/  @!P0 BRA `(.L_x_143) ;  /* 0xfffffffc00f08947 */ /* 0x004fea000383ffff */
[----:B------:R-:W-:Y:S05]  /*8be0*/  BRA `(.L_x_144) ;  /* 0xffffffb800407947 */ /* 0x000fea000383ffff */
.L_x_79:
[----:B------:R-:W-:-:S07]  /*8bf0*/  MOV R0, UR7 ;  /* 0x0000000700007c02 */ /* 0x000fce0008000f00 */
.L_x_145:
[----:B-1----:R1:W3:Y:S02]  /*8c00*/  SYNCS.PHASECHK.TRANS64.TRYWAIT P0, [R0+URZ+0x70], R3 ;  /* 0x00007003000075a7 */ /* 0x0022e400080011ff */
[----:B---3--:R-:W-:Y:S05]  /*8c10*/  @!P0 NANOSLEEP.SYNCS 0x989680 ;  /* 0x009896800000895d */ /* 0x008fea0003900000 */
[----:B------:R-:W3:Y:S02]  /*8c20*/  @!P0 SYNCS.PHASECHK.TRANS64 P0, [R0+URZ+0x70], R3 ;  /* 0x00007003000085a7 */ /* 0x000ee400080010ff */
[----:B---3--:R-:W-:Y:S05]  /*8c30*/  @!P0 BRA `(.L_x_145) ;  /* 0xfffffffc00f08947 */ /* 0x008fea000383ffff */
[----:B------:R-:W-:Y:S05]  /*8c40*/  BRA `(.L_x_146) ;  /* 0xffffffb800b07947 */ /* 0x000fea000383ffff */
.L_x_81:
[----:B--2---:R2:W4:Y:S02]  /*8c50*/  SYNCS.PHASECHK.TRANS64.TRYWAIT P0, [R0+URZ+0x90], R3 ;  /* 0x00009003000075a7 */ /* 0x00452400080011ff */
[----:B----4-:R-:W-:Y:S05]  /*8c60*/  @!P0 NANOSLEEP.SYNCS 0x989680 ;  /* 0x009896800000895d */ /* 0x010fea0003900000 */
[----:B------:R-:W4:Y:S02]  /*8c70*/  @!P0 SYNCS.PHASECHK.TRANS64 P0, [R0+URZ+0x90], R3 ;  /* 0x00009003000085a7 */ /* 0x000f2400080010ff */
[----:B----4-:R-:W-:Y:S05]  /*8c80*/  @!P0 BRA `(.L_x_81) ;  /* 0xfffffffc00f08947 */ /* 0x010fea000383ffff */
[----:B------:R-:W-:Y:S05]  /*8c90*/  BRA `(.L_x_147) ;  /* 0xffffffbc00787947 */ /* 0x000fea000383ffff */
.L_x_92:
[----:B-1----:R1:W3:Y:S02]  /*8ca0*/  SYNCS.PHASECHK.TRANS64.TRYWAIT P1, [R3+URZ+0x60], R0 ;  /* 0x00006000030075a7 */ /* 0x0022e400080211ff */
[----:B---3--:R-:W-:Y:S05]  /*8cb0*/  @!P1 NANOSLEEP.SYNCS 0x989680 ;  /* 0x009896800000995d */ /* 0x008fea0003900000 */
[----:B------:R-:W3:Y:S02]  /*8cc0*/  @!P1 SYNCS.PHASECHK.TRANS64 P1, [R3+URZ+0x60], R0 ;  /* 0x00006000030095a7 */ /* 0x000ee400080210ff */
[----:B---3--:R-:W-:Y:S05]  /*8cd0*/  @!P1 BRA `(.L_x_92) ;  /* 0xfffffffc00f09947 */ /* 0x008fea000383ffff */
[----:B------:R-:W-:Y:S05]  /*8ce0*/  BRA `(.L_x_91) ;  /* 0xffffffc8009c7947 */ /* 0x000fea000383ffff */
.L_x_94:
[----:B-1----:R1:W4:Y:S02]  /*8cf0*/  SYNCS.PHASECHK.TRANS64.TRYWAIT P0, [R207+URZ+0xb0], R2 ;  /* 0x0000b002cf0075a7 */ /* 0x00232400080011ff */
[----:B----4-:R-:W-:Y:S05]  /*8d00*/  @!P0 NANOSLEEP.SYNCS 0x989680 ;  /* 0x009896800000895d */ /* 0x010fea0003900000 */
[----:B------:R-:W4:Y:S02]  /*8d10*/  @!P0 SYNCS.PHASECHK.TRANS64 P0, [R207+URZ+0xb0], R2 ;  /* 0x0000b002cf0085a7 */ /* 0x000f2400080010ff */
[----:B----4-:R-:W-:Y:S05]  /*8d20*/  @!P0 BRA `(.L_x_94) ;  /* 0xfffffffc00f08947 */ /* 0x010fea000383ffff */
[----:B------:R-:W-:Y:S05]  /*8d30*/  BRA `(.L_x_93) ;  /* 0xffffffc800f87947 */ /* 0x000fea000383ffff */
.L_x_103:
[----:B--2---:R2:W3:Y:S02]  /*8d40*/  SYNCS.PHASECHK.TRANS64.TRYWAIT P0, [R210+URZ+0x60], R3 ;  /* 0x00006003d20075a7 */ /* 0x0044e400080011ff */
[----:B---3--:R-:W-:Y:S05]  /*8d50*/  @!P0 NANOSLEEP.SYNCS 0x989680 ;  /* 0x009896800000895d */ /* 0x008fea0003900000 */
[----:B------:R-:W3:Y:S02]  /*8d60*/  @!P0 SYNCS.PHASECHK.TRANS64 P0, [R210+URZ+0x60], R3 ;  /* 0x00006003d20085a7 */ /* 0x000ee400080010ff */
[----:B---3--:R-:W-:Y:S05]  /*8d70*/  @!P0 BRA `(.L_x_103) ;  /* 0xfffffffc00f08947 */ /* 0x008fea000383ffff */
[----:B------:R-:W-:Y:S05]  /*8d80*/  BRA `(.L_x_102) ;  /* 0xffffffe000047947 */ /* 0x000fea000383ffff */
        .weak           $__internal_0_$__cuda_sm10x_tcgen05_guardrail_trap_col_being_dealloced_not_returned_by_alloc
        .type           $__internal_0_$__cuda_sm10x_tcgen05_guardrail_trap_col_being_dealloced_not_returned_by_alloc,@function
        .size           $__internal_0_$__cuda_sm10x_tcgen05_guardrail_trap_col_being_dealloced_not_returned_by_alloc,($__internal_1_$__cuda_sm10x_tcgen05_guardrail_trap_phase_invalid_during_alloc - $__internal_0_$__cuda_sm10x_tcgen05_guardrail_trap_col_being_dealloced_not_returned_by_alloc)
$__internal_0_$__cuda_sm10x_tcgen05_guardrail_trap_col_being_dealloced_not_returned_by_alloc:
[----:B------:R-:W-:Y:S05]  /*8d90*/  BPT.TRAP 0x1 ;  /* 0x000000040000795c */ /* 0x000fea0000300000 */
[----:B------:R-:W-:-:S04]  /*8da0*/  HFMA2 R3, -RZ, RZ, 0, 0 ;  /* 0x00000000ff037431 */ /* 0x000fc800000001ff */
[----:B------:R-:W-:Y:S05]  /*8db0*/  RET.REL.NODEC R2 `(_ZN7cutlass13device_kernelINS_4gemm6kernel13GemmUniversalIN4cute5tupleIJiiiiEEENS1_10collective13CollectiveMmaINS1_35MainloopSm100TmaUmmaWarpSpecializedILi6ELi2ELi4ENS5_IJNS4_1CILi1EEESB_SB_EEEEENS5_IJNSA_ILi128EEESE_SE_EEENS_12float_e5m2_tENS5_IJlSB_lEEESG_SH_NS4_8TiledMMAINS4_8MMA_AtomIJNS4_10MMA_TraitsINS4_19SM100_MMA_F8F6F4_SSEJSG_SG_fSE_SE_NS4_17integral_constantINS4_4UMMA5MajorELSO_0EEESP_NSM_INSN_7ScaleInELSQ_0EEESR_EEEEEENS4_6LayoutISC_NS5_IJNSA_ILi0EEESV_SV_EEEEENS5_IJNS4_10UnderscoreESY_SY_EEEEENS4_13SM90_TMA_LOADENS4_14ComposedLayoutINS4_7SwizzleILi3ELi4ELi3EEENS4_18smem_ptr_flag_bitsILi8EEENSU_INS5_IJNSA_ILi8EEESE_EEENS5_IJSE_SB_EEEEEEEvNS4_8identityES11_S1B_vS1C_EENS_8epilogue10collective18CollectiveEpilogueINS1E_23Sm100TmaWarpSpecializedILi2ELi2ELi64ELb0ELb0EEEJSF_NS5_IJNSU_ISE_SB_EENSU_INSA_ILi64EEESB_EEEEESG_SH_SG_SH_NS1E_6fusion15FusionCallbacksIS1I_NS1N_17LinearCombinationISG_fSG_fLNS_15FloatRoundStyleE2EEESF_S1M_JEEENS4_5SM1004TMEM4LOAD26SM100_TMEM_LOAD_32dp32b64xES11_NS12_INS13_ILi2ELi4ELi3EEES16_NSU_INS5_IJS17_S1K_EEENS5_IJS1K_SB_EEEEEEENS4_39AutoVectorizingCopyWithAssumedAlignmentILi128EEENS4_14SM90_TMA_STOREES21_S23_S23_EEEvvEEEEvNT_6ParamsE) ;  /* 0xffffff7002907950 */ /* 0x000fea0003c3ffff */
        .weak           $__internal_1_$__cuda_sm10x_tcgen05_guardrail_trap_phase_invalid_during_alloc
        .type           $__internal_1_$__cuda_sm10x_tcgen05_guardrail_trap_phase_invalid_during_alloc,@function
        .size           $__internal_1_$__cuda_sm10x_tcgen05_guardrail_trap_phase_invalid_during_alloc,($__internal_2_$__cuda_sm10x_tcgen05_guardrail_trap_unallocated_columns_being_dealloced - $__internal_1_$__cuda_sm10x_tcgen05_guardrail_trap_phase_invalid_during_alloc)
$__internal_1_$__cuda_sm10x_tcgen05_guardrail_trap_phase_invalid_during_alloc:
[----:B------:R-:W-:Y:S05]  /*8dc0*/  BPT.TRAP 0x1 ;  /* 0x000000040000795c */ /* 0x000fea0000300000 */
[----:B------:R-:W-:-:S04]  /*8dd0*/  MOV R3, 0x0 ;  /* 0x0000000000037802 */ /* 0x000fc80000000f00 */
[----:B------:R-:W-:Y:S05]  /*8de0*/  RET.REL.NODEC R2 `(_ZN7cutlass13device_kernelINS_4gemm6kernel13GemmUniversalIN4cute5tupleIJiiiiEEENS1_10collective13CollectiveMmaINS1_35MainloopSm100TmaUmmaWarpSpecializedILi6ELi2ELi4ENS5_IJNS4_1CILi1EEESB_SB_EEEEENS5_IJNSA_ILi128EEESE_SE_EEENS_12float_e5m2_tENS5_IJlSB_lEEESG_SH_NS4_8TiledMMAINS4_8MMA_AtomIJNS4_10MMA_TraitsINS4_19SM100_MMA_F8F6F4_SSEJSG_SG_fSE_SE_NS4_17integral_constantINS4_4UMMA5MajorELSO_0EEESP_NSM_INSN_7ScaleInELSQ_0EEESR_EEEEEENS4_6LayoutISC_NS5_IJNSA_ILi0EEESV_SV_EEEEENS5_IJNS4_10UnderscoreESY_SY_EEEEENS4_13SM90_TMA_LOADENS4_14ComposedLayoutINS4_7SwizzleILi3ELi4ELi3EEENS4_18smem_ptr_flag_bitsILi8EEENSU_INS5_IJNSA_ILi8EEESE_EEENS5_IJSE_SB_EEEEEEEvNS4_8identityES11_S1B_vS1C_EENS_8epilogue10collective18CollectiveEpilogueINS1E_23Sm100TmaWarpSpecializedILi2ELi2ELi64ELb0ELb0EEEJSF_NS5_IJNSU_ISE_SB_EENSU_INSA_ILi64EEESB_EEEEESG_SH_SG_SH_NS1E_6fusion15FusionCallbacksIS1I_NS1N_17LinearCombinationISG_fSG_fLNS_15FloatRoundStyleE2EEESF_S1M_JEEENS4_5SM1004TMEM4LOAD26SM100_TMEM_LOAD_32dp32b64xES11_NS12_INS13_ILi2ELi4ELi3EEES16_NSU_INS5_IJS17_S1K_EEENS5_IJS1K_SB_EEEEEEENS4_39AutoVectorizingCopyWithAssumedAlignmentILi128EEENS4_14SM90_TMA_STOREES21_S23_S23_EEEvvEEEEvNT_6ParamsE) ;  /* 0xffffff7002847950 */ /* 0x000fea0003c3ffff */
        .weak           $__internal_2_$__cuda_sm10x_tcgen05_guardrail_trap_unallocated_columns_being_dealloced
        .type           $__internal_2_$__cuda_sm10x_tcgen05_guardrail_trap_unallocated_columns_being_dealloced,@function
        .size           $__internal_2_$__cuda_sm10x_tcgen05_guardrail_trap_unallocated_columns_being_dealloced,(.L_x_149 - $__internal_2_$__cuda_sm10x_tcgen05_guardrail_trap_unallocated_columns_being_dealloced)
$__internal_2_$__cuda_sm10x_tcgen05_guardrail_trap_unallocated_columns_being_dealloced:
[----:B------:R-:W-:Y:S05]  /*8df0*/  BPT.TRAP 0x1 ;  /* 0x000000040000795c */ /* 0x000fea0000300000 */
[----:B------:R-:W-:-:S04]  /*8e00*/  HFMA2 R3, -RZ, RZ, 0, 0 ;  /* 0x00000000ff037431 */ /* 0x000fc800000001ff */
[----:B------:R-:W-:Y:S05]  /*8e10*/  RET.REL.NODEC R2 `(_ZN7cutlass13device_kernelINS_4gemm6kernel13GemmUniversalIN4cute5tupleIJiiiiEEENS1_10collective13CollectiveMmaINS1_35MainloopSm100TmaUmmaWarpSpecializedILi6ELi2ELi4ENS5_IJNS4_1CILi1EEESB_SB_EEEEENS5_IJNSA_ILi128EEESE_SE_EEENS_12float_e5m2_tENS5_IJlSB_lEEESG_SH_NS4_8TiledMMAINS4_8MMA_AtomIJNS4_10MMA_TraitsINS4_19SM100_MMA_F8F6F4_SSEJSG_SG_fSE_SE_NS4_17integral_constantINS4_4UMMA5MajorELSO_0EEESP_NSM_INSN_7ScaleInELSQ_0EEESR_EEEEEENS4_6LayoutISC_NS5_IJNSA_ILi0EEESV_SV_EEEEENS5_IJNS4_10UnderscoreESY_SY_EEEEENS4_13SM90_TMA_LOADENS4_14ComposedLayoutINS4_7SwizzleILi3ELi4ELi3EEENS4_18smem_ptr_flag_bitsILi8EEENSU_INS5_IJNSA_ILi8EEESE_EEENS5_IJSE_SB_EEEEEEEvNS4_8identityES11_S1B_vS1C_EENS_8epilogue10collective18CollectiveEpilogueINS1E_23Sm100TmaWarpSpecializedILi2ELi2ELi64ELb0ELb0EEEJSF_NS5_IJNSU_ISE_SB_EENSU_INSA_ILi64EEESB_EEEEESG_SH_SG_SH_NS1E_6fusion15FusionCallbacksIS1I_NS1N_17LinearCombinationISG_fSG_fLNS_15FloatRoundStyleE2EEESF_S1M_JEEENS4_5SM1004TMEM4LOAD26SM100_TMEM_LOAD_32dp32b64xES11_NS12_INS13_ILi2ELi4ELi3EEES16_NSU_INS5_IJS17_S1K_EEENS5_IJS1K_SB_EEEEEEENS4_39AutoVectorizingCopyWithAssumedAlignmentILi128EEENS4_14SM90_TMA_STOREES21_S23_S23_EEEvvEEEEvNT_6ParamsE) ;  /* 0xffffff7002787950 */ /* 0x000fea0003c3ffff */
.L_x_148:
[----:B------:R-:W-:-:S00]  /*8e20*/  BRA `(.L_x_148) ;  /* 0xfffffffc00fc7947 */ /* 0x000fc0000383ffff */
[----:B------:R-:W-:-:S00]  /*8e30*/  NOP ;  /* 0x0000000000007918 */ /* 0x000fc00000000000 */
        /* <DEDUP_REMOVED lines=12> */
.L_x_149:


//--------------------- .nv.global.init           --------------------------
	.section	.nv.global.init,"aw",@progbits
.nv.global.init:
	.type		$str$27,@object
	.size		$str$27,($str$28 - $str$27)
$str$27:
        /*0000*/ 	.byte	0x28, 0x61, 0x64, 0x64, 0x72, 0x65, 0x73, 0x73, 0x20, 0x26, 0x20, 0x6d, 0x61, 0x73, 0x6b, 0x29
        /*0010*/ 	.byte	0x20, 0x3d, 0x3d, 0x20, 0x30, 0x00
	.type		$str$28,@object
	.size		$str$28,($str$26 - $str$28)
$str$28:
        /*0016*/ 	.byte	0x2f, 0x74, 0x6d, 0x70, 0x2f, 0x63, 0x75, 0x74, 0x6c, 0x61, 0x73, 0x73, 0x5f, 0x73, 0x77, 0x65
        /*0026*/ 	.byte	0x65, 0x70, 0x5f, 0x73, 0x72, 0x63, 0x2f, 0x69, 0x6e, 0x63, 0x6c, 0x75, 0x64, 0x65, 0x2f, 0x63
        /*0036*/ 	.byte	0x75, 0x74, 0x65, 0x2f, 0x70, 0x6f, 0x69, 0x6e, 0x74, 0x65, 0x72, 0x5f, 0x66, 0x6c, 0x61, 0x67
        /*0046*/ 	.byte	0x67, 0x65, 0x64, 0x2e, 0x68, 0x70, 0x70, 0x00
	.type		$str$26,@object
	.size		$str$26,($str$25 - $str$26)
$str$26:
        /*004e*/ 	.byte	0x2f, 0x74, 0x6d, 0x70, 0x2f, 0x63, 0x75, 0x74, 0x6c, 0x61, 0x73, 0x73, 0x5f, 0x73, 0x77, 0x65
        /*005e*/ 	.byte	0x65, 0x70, 0x5f, 0x73, 0x72, 0x63, 0x2f, 0x69, 0x6e, 0x63, 0x6c, 0x75, 0x64, 0x65, 0x2f, 0x63
        /*006e*/ 	.byte	0x75, 0x74, 0x65, 0x2f, 0x61, 0x74, 0x6f, 0x6d, 0x2f, 0x63, 0x6f, 0x70, 0x79, 0x5f, 0x74, 0x72
        /*007e*/ 	.byte	0x61, 0x69, 0x74, 0x73, 0x5f, 0x73, 0x6d, 0x31, 0x30, 0x30, 0x2e, 0x68, 0x70, 0x70, 0x00
	.type		$str$25,@object
	.size		$str$25,(__unnamed_1 - $str$25)
$str$25:
        /*008d*/ 	.byte	0x28, 0x28, 0x75, 0x69, 0x6e, 0x74, 0x33, 0x32, 0x5f, 0x74, 0x28, 0x74, 0x68, 0x72, 0x65, 0x61
        /*009d*/ 	.byte	0x64, 0x49, 0x64, 0x78, 0x2e, 0x78, 0x29, 0x20, 0x2f, 0x20, 0x33, 0x32, 0x29, 0x20, 0x25, 0x20
        /*00ad*/ 	.byte	0x34, 0x29, 0x20, 0x3d, 0x3d, 0x20, 0x28, 0x28, 0x28, 0x74, 0x6d, 0x65, 0x6d, 0x5f, 0x61, 0x64
        /*00bd*/ 	.byte	0x64, 0x72, 0x20, 0x3e, 0x3e, 0x20, 0x31, 0x36, 0x29, 0x20, 0x2f, 0x20, 0x33, 0x32, 0x29, 0x20
        /*00cd*/ 	.byte	0x25, 0x20, 0x34, 0x29, 0x00
	.type		__unnamed_1,@object
	.size		__unnamed_1,(__unnamed_2 - __unnamed_1)
__unnamed_1:
        /*00d2*/ 	.byte	0x61, 0x75, 0x74, 0x6f, 0x20, 0x63, 0x75, 0x74, 0x65, 0x3a, 0x3a, 0x61, 0x73, 0x5f, 0x70, 0x6f
        /* <DEDUP_REMOVED lines=24> */
        /*0262*/ 	.byte	0x43, 0x3c, 0x38, 0x31, 0x39, 0x32, 0x3e, 0x3e, 0x3e, 0x3e, 0x5d, 0x00
	.type		__unnamed_2,@object
	.size		__unnamed_2,(.L_2 - __unnamed_2)
__unnamed_2:
        /* <DEDUP_REMOVED lines=42> */
        /*050e*/ 	.byte	0x3e, 0x3e, 0x3e, 0x3e, 0x5d, 0x00
.L_2:


//--------------------- .nv.shared._ZN7cutlass13device_kernelINS_4gemm6kernel13GemmUniversalIN4cute5tupleIJiiiiEEENS1_10collective13CollectiveMmaINS1_35MainloopSm100TmaUmmaWarpSpecializedILi6ELi2ELi4ENS5_IJNS4_1CILi1EEESB_SB_EEEEENS5_IJNSA_ILi128EEESE_SE_EEENS_12float_e5m2_tENS5_IJlSB_lEEESG_SH_NS4_8TiledMMAINS4_8MMA_AtomIJNS4_10MMA_TraitsINS4_19SM100_MMA_F8F6F4_SSEJSG_SG_fSE_SE_NS4_17integral_constantINS4_4UMMA5MajorELSO_0EEESP_NSM_INSN_7ScaleInELSQ_0EEESR_EEEEEENS4_6LayoutISC_NS5_IJNSA_ILi0EEESV_SV_EEEEENS5_IJNS4_10UnderscoreESY_SY_EEEEENS4_13SM90_TMA_LOADENS4_14ComposedLayoutINS4_7SwizzleILi3ELi4ELi3EEENS4_18smem_ptr_flag_bitsILi8EEENSU_INS5_IJNSA_ILi8EEESE_EEENS5_IJSE_SB_EEEEEEEvNS4_8identityES11_S1B_vS1C_EENS_8epilogue10collective18CollectiveEpilogueINS1E_23Sm100TmaWarpSpecializedILi2ELi2ELi64ELb0ELb0EEEJSF_NS5_IJNSU_ISE_SB_EENSU_INSA_ILi64EEESB_EEEEESG_SH_SG_SH_NS1E_6fusion15FusionCallbacksIS1I_NS1N_17LinearCombinationISG_fSG_fLNS_15FloatRoundStyleE2EEESF_S1M_JEEENS4_5SM1004TMEM4LOAD26SM100_TMEM_LOAD_32dp32b64xES11_NS12_INS13_ILi2ELi4ELi3EEES16_NSU_INS5_IJS17_S1K_EEENS5_IJS1K_SB_EEEEEEENS4_39AutoVectorizingCopyWithAssumedAlignmentILi128EEENS4_14SM90_TMA_STOREES21_S23_S23_EEEvvEEEEvNT_6ParamsE --------------------------
	.section	.nv.shared._ZN7cutlass13device_kernelINS_4gemm6kernel13GemmUniversalIN4cute5tupleIJiiiiEEENS1_10collective13CollectiveMmaINS1_35MainloopSm100TmaUmmaWarpSpecializedILi6ELi2ELi4ENS5_IJNS4_1CILi1EEESB_SB_EEEEENS5_IJNSA_ILi128EEESE_SE_EEENS_12float_e5m2_tENS5_IJlSB_lEEESG_SH_NS4_8TiledMMAINS4_8MMA_AtomIJNS4_10MMA_TraitsINS4_19SM100_MMA_F8F6F4_SSEJSG_SG_fSE_SE_NS4_17integral_constantINS4_4UMMA5MajorELSO_0EEESP_NSM_INSN_7ScaleInELSQ_0EEESR_EEEEEENS4_6LayoutISC_NS5_IJNSA_ILi0EEESV_SV_EEEEENS5_IJNS4_10UnderscoreESY_SY_EEEEENS4_13SM90_TMA_LOADENS4_14ComposedLayoutINS4_7SwizzleILi3ELi4ELi3EEENS4_18smem_ptr_flag_bitsILi8EEENSU_INS5_IJNSA_ILi8EEESE_EEENS5_IJSE_SB_EEEEEEEvNS4_8identityES11_S1B_vS1C_EENS_8epilogue10collective18CollectiveEpilogueINS1E_23Sm100TmaWarpSpecializedILi2ELi2ELi64ELb0ELb0EEEJSF_NS5_IJNSU_ISE_SB_EENSU_INSA_ILi64EEESB_EEEEESG_SH_SG_SH_NS1E_6fusion15FusionCallbacksIS1I_NS1N_17LinearCombinationISG_fSG_fLNS_15FloatRoundStyleE2EEESF_S1M_JEEENS4_5SM1004TMEM4LOAD26SM100_TMEM_LOAD_32dp32b64xES11_NS12_INS13_ILi2ELi4ELi3EEES16_NSU_INS5_IJS17_S1K_EEENS5_IJS1K_SB_EEEEEEENS4_39AutoVectorizingCopyWithAssumedAlignmentILi128EEENS4_14SM90_TMA_STOREES21_S23_S23_EEEvvEEEEvNT_6ParamsE,"aw",@nobits
	.sectionflags	@""
	.align	16
	.zero		1024


//--------------------- .nv.shared.reserved.0     --------------------------
	.section	.nv.shared.reserved.0,"aw",@nobits
	.weak		__nv_reservedSMEM_offset_0_alias
	.size		__nv_reservedSMEM_offset_0_alias, 0, 64
	.other		__nv_reservedSMEM_offset_0_alias,@"STO_CUDA_RESERVED_SHARED STV_DEFAULT"
__nv_reservedSMEM_offset_0_alias:
	.zero		0
.nv.shared.reserved.0:
	.zero		64
	.weak		__nv_reservedSMEM_tcgen05_partition
	.type		__nv_reservedSMEM_tcgen05_partition,@object
	.size		__nv_reservedSMEM_tcgen05_partition,(.L_0 - __nv_reservedSMEM_tcgen05_partition)
__nv_reservedSMEM_tcgen05_partition:
	.zero		32
.L_0:


//--------------------- .nv.global                --------------------------
	.section	.nv.global,"aw",@nobits
.nv.global:
	.type		_ZN40_INTERNAL_081a7360_4_k_cu_25e6c1d5_335754cute1_E,@object
	.size		_ZN40_INTERNAL_081a7360_4_k_cu_25e6c1d5_335754cute1_E,(_ZN40_INTERNAL_081a7360_4_k_cu_25e6c1d5_335754cuda3std3__45__cpo6cbeginE - _ZN40_INTERNAL_081a7360_4_k_cu_25e6c1d5_335754cute1_E)
_ZN40_INTERNAL_081a7360_4_k_cu_25e6c1d5_335754cute1_E:
	.zero		1
	.type		_ZN40_INTERNAL_081a7360_4_k_cu_25e6c1d5_335754cuda3std3__45__cpo6cbeginE,@object
	.size		_ZN40_INTERNAL_081a7360_4_k_cu_25e6c1d5_335754cuda3std3__45__cpo6cbeginE,(_ZN40_INTERNAL_081a7360_4_k_cu_25e6c1d5_335754cuda3std3__48in_placeE - _ZN40_INTERNAL_081a7360_4_k_cu_25e6c1d5_335754cuda3std3__45__cpo6cbeginE)
_ZN40_INTERNAL_081a7360_4_k_cu_25e6c1d5_335754cuda3std3__45__cpo6cbeginE:
	.zero		1
	.type		_ZN40_INTERNAL_081a7360_4_k_cu_25e6c1d5_335754cuda3std3__48in_placeE,@object
	.size		_ZN40_INTERNAL_081a7360_4_k_cu_25e6c1d5_335754cuda3std3__48in_placeE,(_ZN40_INTERNAL_081a7360_4_k_cu_25e6c1d5_335754cuda3std6ranges3__45__cpo9iter_moveE - _ZN40_INTERNAL_081a7360_4_k_cu_25e6c1d5_335754cuda3std3__48in_placeE)
_ZN40_INTERNAL_081a7360_4_k_cu_25e6c1d5_335754cuda3std3__48in_placeE:
	.zero		1
	.type		_ZN40_INTERNAL_081a7360_4_k_cu_25e6c1d5_335754cuda3std6ranges3__45__cpo9iter_moveE,@object
	.size		_ZN40_INTERNAL_081a7360_4_k_cu_25e6c1d5_335754cuda3std6ranges3__45__cpo9iter_moveE,(_ZN40_INTERNAL_081a7360_4_k_cu_25e6c1d5_335754cuda3std3__45__cpo5beginE - _ZN40_INTERNAL_081a7360_4_k_cu_25e6c1d5_335754cuda3std6ranges3__45__cpo9iter_moveE)
_ZN40_INTERNAL_081a7360_4_k_cu_25e6c1d5_335754cuda3std6ranges3__45__cpo9iter_moveE:
	.zero		1
	.type		_ZN40_INTERNAL_081a7360_4_k_cu_25e6c1d5_335754cuda3std3__45__cpo5beginE,@object
	.size		_ZN40_INTERNAL_081a7360_4_k_cu_25e6c1d5_335754cuda3std3__45__cpo5beginE,(_ZN40_INTERNAL_081a7360_4_k_cu_25e6c1d5_335754cuda3std3__442_GLOBAL__N__081a7360_4_k_cu_25e6c1d5_335756ignoreE - _ZN40_INTERNAL_081a7360_4_k_cu_25e6c1d5_335754cuda3std3__45__cpo5beginE)
_ZN40_INTERNAL_081a7360_4_k_cu_25e6c1d5_335754cuda3std3__45__cpo5beginE:
	.zero		1
	.type		_ZN40_INTERNAL_081a7360_4_k_cu_25e6c1d5_335754cuda3std3__442_GLOBAL__N__081a7360_4_k_cu_25e6c1d5_335756ignoreE,@object
	.size		_ZN40_INTERNAL_081a7360_4_k_cu_25e6c1d5_335754cuda3std3__442_GLOBAL__N__081a7360_4_k_cu_25e6c1d5_335756ignoreE,(_ZN40_INTERNAL_081a7360_4_k_cu_25e6c1d5_335754cute7productE - _ZN40_INTERNAL_081a7360_4_k_cu_25e6c1d5_335754cuda3std3__442_GLOBAL__N__081a7360_4_k_cu_25e6c1d5_335756ignoreE)
_ZN40_INTERNAL_081a7360_4_k_cu_25e6c1d5_335754cuda3std3__442_GLOBAL__N__081a7360_4_k_cu_25e6c1d5_335756ignoreE:
	.zero		1
	.type		_ZN40_INTERNAL_081a7360_4_k_cu_25e6c1d5_335754cute7productE,@object
	.size		_ZN40_INTERNAL_081a7360_4_k_cu_25e6c1d5_335754cute7productE,(_ZN40_INTERNAL_081a7360_4_k_cu_25e6c1d5_335754cuda3std3__45__cpo3endE - _ZN40_INTERNAL_081a7360_4_k_cu_25e6c1d5_335754cute7productE)
_ZN40_INTERNAL_081a7360_4_k_cu_25e6c1d5_335754cute7productE:
	.zero		1
	.type		_ZN40_INTERNAL_081a7360_4_k_cu_25e6c1d5_335754cuda3std3__45__cpo3endE,@object
	.size		_ZN40_INTERNAL_081a7360_4_k_cu_25e6c1d5_335754cuda3std3__45__cpo3endE,(_ZN40_INTERNAL_081a7360_4_k_cu_25e6c1d5_335754cuda3std3__419piecewise_constructE - _ZN40_INTERNAL_081a7360_4_k_cu_25e6c1d5_335754cuda3std3__45__cpo3endE)
_ZN40_INTERNAL_081a7360_4_k_cu_25e6c1d5_335754cuda3std3__45__cpo3endE:
	.zero		1
	.type		_ZN40_INTERNAL_081a7360_4_k_cu_25e6c1d5_335754cuda3std3__419piecewise_constructE,@object
	.size		_ZN40_INTERNAL_081a7360_4_k_cu_25e6c1d5_335754cuda3std3__419piecewise_constructE,(_ZN40_INTERNAL_081a7360_4_k_cu_25e6c1d5_335754cuda3std3__45__cpo4cendE - _ZN40_INTERNAL_081a7360_4_k_cu_25e6c1d5_335754cuda3std3__419piecewise_constructE)
_ZN40_INTERNAL_081a7360_4_k_cu_25e6c1d5_335754cuda3std3__419piecewise_constructE:
	.zero		1
	.type		_ZN40_INTERNAL_081a7360_4_k_cu_25e6c1d5_335754cuda3std3__45__cpo4cendE,@object
	.size		_ZN40_INTERNAL_081a7360_4_k_cu_25e6c1d5_335754cuda3std3__45__cpo4cendE,(_ZN40_INTERNAL_081a7360_4_k_cu_25e6c1d5_335754cuda3std6ranges3__45__cpo4swapE - _ZN40_INTERNAL_081a7360_4_k_cu_25e6c1d5_335754cuda3std3__45__cpo4cendE)
_ZN40_INTERNAL_081a7360_4_k_cu_25e6c1d5_335754cuda3std3__45__cpo4cendE:
	.zero		1
	.type		_ZN40_INTERNAL_081a7360_4_k_cu_25e6c1d5_335754cuda3std6ranges3__45__cpo4swapE,@object
	.size		_ZN40_INTERNAL_081a7360_4_k_cu_25e6c1d5_335754cuda3std6ranges3__45__cpo4swapE,(.L_10 - _ZN40_INTERNAL_081a7360_4_k_cu_25e6c1d5_335754cuda3std6ranges3__45__cpo4swapE)
_ZN40_INTERNAL_081a7360_4_k_cu_25e6c1d5_335754cuda3std6ranges3__45__cpo4swapE:
	.zero		1
.L_10:


//--------------------- .nv.constant0._ZN7cutlass13device_kernelINS_4gemm6kernel13GemmUniversalIN4cute5tupleIJiiiiEEENS1_10collective13CollectiveMmaINS1_35MainloopSm100TmaUmmaWarpSpecializedILi6ELi2ELi4ENS5_IJNS4_1CILi1EEESB_SB_EEEEENS5_IJNSA_ILi128EEESE_SE_EEENS_12float_e5m2_tENS5_IJlSB_lEEESG_SH_NS4_8TiledMMAINS4_8MMA_AtomIJNS4_10MMA_TraitsINS4_19SM100_MMA_F8F6F4_SSEJSG_SG_fSE_SE_NS4_17integral_constantINS4_4UMMA5MajorELSO_0EEESP_NSM_INSN_7ScaleInELSQ_0EEESR_EEEEEENS4_6LayoutISC_NS5_IJNSA_ILi0EEESV_SV_EEEEENS5_IJNS4_10UnderscoreESY_SY_EEEEENS4_13SM90_TMA_LOADENS4_14ComposedLayoutINS4_7SwizzleILi3ELi4ELi3EEENS4_18smem_ptr_flag_bitsILi8EEENSU_INS5_IJNSA_ILi8EEESE_EEENS5_IJSE_SB_EEEEEEEvNS4_8identityES11_S1B_vS1C_EENS_8epilogue10collective18CollectiveEpilogueINS1E_23Sm100TmaWarpSpecializedILi2ELi2ELi64ELb0ELb0EEEJSF_NS5_IJNSU_ISE_SB_EENSU_INSA_ILi64EEESB_EEEEESG_SH_SG_SH_NS1E_6fusion15FusionCallbacksIS1I_NS1N_17LinearCombinationISG_fSG_fLNS_15FloatRoundStyleE2EEESF_S1M_JEEENS4_5SM1004TMEM4LOAD26SM100_TMEM_LOAD_32dp32b64xES11_NS12_INS13_ILi2ELi4ELi3EEES16_NSU_INS5_IJS17_S1K_EEENS5_IJS1K_SB_EEEEEEENS4_39AutoVectorizingCopyWithAssumedAlignmentILi128EEENS4_14SM90_TMA_STOREES21_S23_S23_EEEvvEEEEvNT_6ParamsE --------------------------
	.section	.nv.constant0._ZN7cutlass13device_kernelINS_4gemm6kernel13GemmUniversalIN4cute5tupleIJiiiiEEENS1_10collective13CollectiveMmaINS1_35MainloopSm100TmaUmmaWarpSpecializedILi6ELi2ELi4ENS5_IJNS4_1CILi1EEESB_SB_EEEEENS5_IJNSA_ILi128EEESE_SE_EEENS_12float_e5m2_tENS5_IJlSB_lEEESG_SH_NS4_8TiledMMAINS4_8MMA_AtomIJNS4_10MMA_TraitsINS4_19SM100_MMA_F8F6F4_SSEJSG_SG_fSE_SE_NS4_17integral_constantINS4_4UMMA5MajorELSO_0EEESP_NSM_INSN_7ScaleInELSQ_0EEESR_EEEEEENS4_6LayoutISC_NS5_IJNSA_ILi0EEESV_SV_EEEEENS5_IJNS4_10UnderscoreESY_SY_EEEEENS4_13SM90_TMA_LOADENS4_14ComposedLayoutINS4_7SwizzleILi3ELi4ELi3EEENS4_18smem_ptr_flag_bitsILi8EEENSU_INS5_IJNSA_ILi8EEESE_EEENS5_IJSE_SB_EEEEEEEvNS4_8identityES11_S1B_vS1C_EENS_8epilogue10collective18CollectiveEpilogueINS1E_23Sm100TmaWarpSpecializedILi2ELi2ELi64ELb0ELb0EEEJSF_NS5_IJNSU_ISE_SB_EENSU_INSA_ILi64EEESB_EEEEESG_SH_SG_SH_NS1E_6fusion15FusionCallbacksIS1I_NS1N_17LinearCombinationISG_fSG_fLNS_15FloatRoundStyleE2EEESF_S1M_JEEENS4_5SM1004TMEM4LOAD26SM100_TMEM_LOAD_32dp32b64xES11_NS12_INS13_ILi2ELi4ELi3EEES16_NSU_INS5_IJS17_S1K_EEENS5_IJS1K_SB_EEEEEEENS4_39AutoVectorizingCopyWithAssumedAlignmentILi128EEENS4_14SM90_TMA_STOREES21_S23_S23_EEEvvEEEEvNT_6ParamsE,"a",@progbits
	.sectionflags	@""
	.align	4
.nv.constant0._ZN7cutlass13device_kernelINS_4gemm6kernel13GemmUniversalIN4cute5tupleIJiiiiEEENS1_10collective13CollectiveMmaINS1_35MainloopSm100TmaUmmaWarpSpecializedILi6ELi2ELi4ENS5_IJNS4_1CILi1EEESB_SB_EEEEENS5_IJNSA_ILi128EEESE_SE_EEENS_12float_e5m2_tENS5_IJlSB_lEEESG_SH_NS4_8TiledMMAINS4_8MMA_AtomIJNS4_10MMA_TraitsINS4_19SM100_MMA_F8F6F4_SSEJSG_SG_fSE_SE_NS4_17integral_constantINS4_4UMMA5MajorELSO_0EEESP_NSM_INSN_7ScaleInELSQ_0EEESR_EEEEEENS4_6LayoutISC_NS5_IJNSA_ILi0EEESV_SV_EEEEENS5_IJNS4_10UnderscoreESY_SY_EEEEENS4_13SM90_TMA_LOADENS4_14ComposedLayoutINS4_7SwizzleILi3ELi4ELi3EEENS4_18smem_ptr_flag_bitsILi8EEENSU_INS5_IJNSA_ILi8EEESE_EEENS5_IJSE_SB_EEEEEEEvNS4_8identityES11_S1B_vS1C_EENS_8epilogue10collective18CollectiveEpilogueINS1E_23Sm100TmaWarpSpecializedILi2ELi2ELi64ELb0ELb0EEEJSF_NS5_IJNSU_ISE_SB_EENSU_INSA_ILi64EEESB_EEEEESG_SH_SG_SH_NS1E_6fusion15FusionCallbacksIS1I_NS1N_17LinearCombinationISG_fSG_fLNS_15FloatRoundStyleE2EEESF_S1M_JEEENS4_5SM1004TMEM4LOAD26SM100_TMEM_LOAD_32dp32b64xES11_NS12_INS13_ILi2ELi4ELi3EEES16_NSU_INS5_IJS17_S1K_EEENS5_IJS1K_SB_EEEEEEENS4_39AutoVectorizingCopyWithAssumedAlignmentILi128EEENS4_14SM90_TMA_STOREES21_S23_S23_EEEvvEEEEvNT_6ParamsE:
	.zero		2944


//--------------------- SYMBOLS --------------------------

	.type		.nv.reservedSmem.offset0,@object
	.size		.nv.reservedSmem.offset0,0x4
	.type		.nv.reservedSmem.cap,@object
	.size		.nv.reservedSmem.cap,0x4
	.type		__assertfail,@function
